//
// Generated by NVIDIA NVVM Compiler
//
// Compiler Build ID: CL-36424714
// Cuda compilation tools, release 13.0, V13.0.88
// Based on NVVM 20.0.0
//

.version 9.0
.target sm_100
.address_size 64

	// .globl	_Z11wmma_kernelP6__halfS0_Pf
// _ZZ11wmma_kernelP6__halfS0_PfE4SMEM has been demoted

.visible .entry _Z11wmma_kernelP6__halfS0_Pf(
	.param .u64 .ptr .align 1 _Z11wmma_kernelP6__halfS0_Pf_param_0,
	.param .u64 .ptr .align 1 _Z11wmma_kernelP6__halfS0_Pf_param_1,
	.param .u64 .ptr .align 1 _Z11wmma_kernelP6__halfS0_Pf_param_2
)
{
	.reg .pred 	%p<4>;
	.reg .b16 	%rs<9>;
	.reg .b32 	%r<570>;
	.reg .b32 	%f<258>;
	.reg .b64 	%rd<60>;
	// demoted variable
	.shared .align 2 .b8 _ZZ11wmma_kernelP6__halfS0_PfE4SMEM[32768];
	ld.param.u64 	%rd15, [_Z11wmma_kernelP6__halfS0_Pf_param_0];
	ld.param.u64 	%rd16, [_Z11wmma_kernelP6__halfS0_Pf_param_1];
	cvta.to.global.u64 	%rd1, %rd15;
	cvta.to.global.u64 	%rd17, %rd16;
	mov.u32 	%r8, %tid.x;
	shl.b32 	%r9, %r8, 10;
	mul.wide.u32 	%rd18, %r9, 2;
	add.s64 	%rd2, %rd1, %rd18;
	add.s64 	%rd3, %rd2, %rd18;
	add.s64 	%rd4, %rd3, %rd18;
	add.s64 	%rd5, %rd4, %rd18;
	add.s64 	%rd6, %rd5, %rd18;
	add.s64 	%rd7, %rd6, %rd18;
	cvt.u64.u32 	%rd19, %r8;
	shr.u64 	%rd20, %rd19, 5;
	mad.lo.s64 	%rd21, %rd20, 96, %rd17;
	add.s64 	%rd8, %rd21, 786432;
	mov.b32 	%r567, 0;
	shl.b32 	%r13, %r8, 1;
	mov.u32 	%r14, _ZZ11wmma_kernelP6__halfS0_PfE4SMEM;
	add.s32 	%r15, %r14, %r13;
	shr.u32 	%r18, %r8, 5;
	mul.lo.s32 	%r19, %r18, 48;
$L__BB0_1:
	mov.b32 	%r568, 0;
$L__BB0_2:
	ld.param.u64 	%rd57, [_Z11wmma_kernelP6__halfS0_Pf_param_2];
	ld.global.u16 	%rs1, [%rd1];
	st.shared.u16 	[%r15], %rs1;
	ld.global.u16 	%rs2, [%rd2];
	st.shared.u16 	[%r15+2048], %rs2;
	ld.global.u16 	%rs3, [%rd3];
	st.shared.u16 	[%r15+4096], %rs3;
	ld.global.u16 	%rs4, [%rd4];
	st.shared.u16 	[%r15+6144], %rs4;
	ld.global.u16 	%rs5, [%rd5];
	st.shared.u16 	[%r15+8192], %rs5;
	ld.global.u16 	%rs6, [%rd6];
	st.shared.u16 	[%r15+10240], %rs6;
	ld.global.u16 	%rs7, [%rd7];
	st.shared.u16 	[%r15+12288], %rs7;
	mul.wide.u32 	%rd22, %r9, 2;
	add.s64 	%rd23, %rd7, %rd22;
	ld.global.u16 	%rs8, [%rd23];
	st.shared.u16 	[%r15+14336], %rs8;
	bar.sync 	0;
	mul.lo.s32 	%r17, %r568, 24576;
	or.b32  	%r20, %r19, %r17;
	mul.wide.u32 	%rd24, %r20, 4;
	cvta.to.global.u64 	%rd25, %rd57;
	add.s64 	%rd59, %rd25, %rd24;
	mov.b32 	%r569, 0;
	mov.u64 	%rd58, %rd8;
$L__BB0_3:
	mov.u32 	%r21, _ZZ11wmma_kernelP6__halfS0_PfE4SMEM;
	mov.b32 	%r22, 512;
	wmma.load.a.sync.aligned.row.m16n16k16.shared.f16 	{%r23, %r24, %r25, %r26, %r27, %r28, %r29, %r30}, [%r21], %r22;
	add.s64 	%rd26, %rd58, -786432;
	mov.b32 	%r31, 1536;
	wmma.load.b.sync.aligned.row.m16n16k16.global.f16 	{%r32, %r33, %r34, %r35, %r36, %r37, %r38, %r39}, [%rd26], %r31;
	mov.f32 	%f1, 0f00000000;
	wmma.mma.sync.aligned.row.row.m16n16k16.f32.f32 {%f2, %f3, %f4, %f5, %f6, %f7, %f8, %f9}, {%r23, %r24, %r25, %r26, %r27, %r28, %r29, %r30}, {%r32, %r33, %r34, %r35, %r36, %r37, %r38, %r39}, {%f1, %f1, %f1, %f1, %f1, %f1, %f1, %f1};
	add.s32 	%r40, %r21, 32;
	wmma.load.a.sync.aligned.row.m16n16k16.shared.f16 	{%r41, %r42, %r43, %r44, %r45, %r46, %r47, %r48}, [%r40], %r22;
	add.s64 	%rd27, %rd58, -737280;
	wmma.load.b.sync.aligned.row.m16n16k16.global.f16 	{%r49, %r50, %r51, %r52, %r53, %r54, %r55, %r56}, [%rd27], %r31;
	wmma.mma.sync.aligned.row.row.m16n16k16.f32.f32 {%f10, %f11, %f12, %f13, %f14, %f15, %f16, %f17}, {%r41, %r42, %r43, %r44, %r45, %r46, %r47, %r48}, {%r49, %r50, %r51, %r52, %r53, %r54, %r55, %r56}, {%f2, %f3, %f4, %f5, %f6, %f7, %f8, %f9};
	add.s32 	%r57, %r21, 64;
	wmma.load.a.sync.aligned.row.m16n16k16.shared.f16 	{%r58, %r59, %r60, %r61, %r62, %r63, %r64, %r65}, [%r57], %r22;
	add.s64 	%rd28, %rd58, -688128;
	wmma.load.b.sync.aligned.row.m16n16k16.global.f16 	{%r66, %r67, %r68, %r69, %r70, %r71, %r72, %r73}, [%rd28], %r31;
	wmma.mma.sync.aligned.row.row.m16n16k16.f32.f32 {%f18, %f19, %f20, %f21, %f22, %f23, %f24, %f25}, {%r58, %r59, %r60, %r61, %r62, %r63, %r64, %r65}, {%r66, %r67, %r68, %r69, %r70, %r71, %r72, %r73}, {%f10, %f11, %f12, %f13, %f14, %f15, %f16, %f17};
	add.s32 	%r74, %r21, 96;
	wmma.load.a.sync.aligned.row.m16n16k16.shared.f16 	{%r75, %r76, %r77, %r78, %r79, %r80, %r81, %r82}, [%r74], %r22;
	add.s64 	%rd29, %rd58, -638976;
	wmma.load.b.sync.aligned.row.m16n16k16.global.f16 	{%r83, %r84, %r85, %r86, %r87, %r88, %r89, %r90}, [%rd29], %r31;
	wmma.mma.sync.aligned.row.row.m16n16k16.f32.f32 {%f26, %f27, %f28, %f29, %f30, %f31, %f32, %f33}, {%r75, %r76, %r77, %r78, %r79, %r80, %r81, %r82}, {%r83, %r84, %r85, %r86, %r87, %r88, %r89, %r90}, {%f18, %f19, %f20, %f21, %f22, %f23, %f24, %f25};
	add.s32 	%r91, %r21, 128;
	wmma.load.a.sync.aligned.row.m16n16k16.shared.f16 	{%r92, %r93, %r94, %r95, %r96, %r97, %r98, %r99}, [%r91], %r22;
	add.s64 	%rd30, %rd58, -589824;
	wmma.load.b.sync.aligned.row.m16n16k16.global.f16 	{%r100, %r101, %r102, %r103, %r104, %r105, %r106, %r107}, [%rd30], %r31;
	wmma.mma.sync.aligned.row.row.m16n16k16.f32.f32 {%f34, %f35, %f36, %f37, %f38, %f39, %f40, %f41}, {%r92, %r93, %r94, %r95, %r96, %r97, %r98, %r99}, {%r100, %r101, %r102, %r103, %r104, %r105, %r106, %r107}, {%f26, %f27, %f28, %f29, %f30, %f31, %f32, %f33};
	add.s32 	%r108, %r21, 160;
	wmma.load.a.sync.aligned.row.m16n16k16.shared.f16 	{%r109, %r110, %r111, %r112, %r113, %r114, %r115, %r116}, [%r108], %r22;
	add.s64 	%rd31, %rd58, -540672;
	wmma.load.b.sync.aligned.row.m16n16k16.global.f16 	{%r117, %r118, %r119, %r120, %r121, %r122, %r123, %r124}, [%rd31], %r31;
	wmma.mma.sync.aligned.row.row.m16n16k16.f32.f32 {%f42, %f43, %f44, %f45, %f46, %f47, %f48, %f49}, {%r109, %r110, %r111, %r112, %r113, %r114, %r115, %r116}, {%r117, %r118, %r119, %r120, %r121, %r122, %r123, %r124}, {%f34, %f35, %f36, %f37, %f38, %f39, %f40, %f41};
	add.s32 	%r125, %r21, 192;
	wmma.load.a.sync.aligned.row.m16n16k16.shared.f16 	{%r126, %r127, %r128, %r129, %r130, %r131, %r132, %r133}, [%r125], %r22;
	add.s64 	%rd32, %rd58, -491520;
	wmma.load.b.sync.aligned.row.m16n16k16.global.f16 	{%r134, %r135, %r136, %r137, %r138, %r139, %r140, %r141}, [%rd32], %r31;
	wmma.mma.sync.aligned.row.row.m16n16k16.f32.f32 {%f50, %f51, %f52, %f53, %f54, %f55, %f56, %f57}, {%r126, %r127, %r128, %r129, %r130, %r131, %r132, %r133}, {%r134, %r135, %r136, %r137, %r138, %r139, %r140, %r141}, {%f42, %f43, %f44, %f45, %f46, %f47, %f48, %f49};
	add.s32 	%r142, %r21, 224;
	wmma.load.a.sync.aligned.row.m16n16k16.shared.f16 	{%r143, %r144, %r145, %r146, %r147, %r148, %r149, %r150}, [%r142], %r22;
	add.s64 	%rd33, %rd58, -442368;
	wmma.load.b.sync.aligned.row.m16n16k16.global.f16 	{%r151, %r152, %r153, %r154, %r155, %r156, %r157, %r158}, [%rd33], %r31;
	wmma.mma.sync.aligned.row.row.m16n16k16.f32.f32 {%f58, %f59, %f60, %f61, %f62, %f63, %f64, %f65}, {%r143, %r144, %r145, %r146, %r147, %r148, %r149, %r150}, {%r151, %r152, %r153, %r154, %r155, %r156, %r157, %r158}, {%f50, %f51, %f52, %f53, %f54, %f55, %f56, %f57};
	add.s32 	%r159, %r21, 256;
	wmma.load.a.sync.aligned.row.m16n16k16.shared.f16 	{%r160, %r161, %r162, %r163, %r164, %r165, %r166, %r167}, [%r159], %r22;
	add.s64 	%rd34, %rd58, -393216;
	wmma.load.b.sync.aligned.row.m16n16k16.global.f16 	{%r168, %r169, %r170, %r171, %r172, %r173, %r174, %r175}, [%rd34], %r31;
	wmma.mma.sync.aligned.row.row.m16n16k16.f32.f32 {%f66, %f67, %f68, %f69, %f70, %f71, %f72, %f73}, {%r160, %r161, %r162, %r163, %r164, %r165, %r166, %r167}, {%r168, %r169, %r170, %r171, %r172, %r173, %r174, %r175}, {%f58, %f59, %f60, %f61, %f62, %f63, %f64, %f65};
	add.s32 	%r176, %r21, 288;
	wmma.load.a.sync.aligned.row.m16n16k16.shared.f16 	{%r177, %r178, %r179, %r180, %r181, %r182, %r183, %r184}, [%r176], %r22;
	add.s64 	%rd35, %rd58, -344064;
	wmma.load.b.sync.aligned.row.m16n16k16.global.f16 	{%r185, %r186, %r187, %r188, %r189, %r190, %r191, %r192}, [%rd35], %r31;
	wmma.mma.sync.aligned.row.row.m16n16k16.f32.f32 {%f74, %f75, %f76, %f77, %f78, %f79, %f80, %f81}, {%r177, %r178, %r179, %r180, %r181, %r182, %r183, %r184}, {%r185, %r186, %r187, %r188, %r189, %r190, %r191, %r192}, {%f66, %f67, %f68, %f69, %f70, %f71, %f72, %f73};
	add.s32 	%r193, %r21, 320;
	wmma.load.a.sync.aligned.row.m16n16k16.shared.f16 	{%r194, %r195, %r196, %r197, %r198, %r199, %r200, %r201}, [%r193], %r22;
	add.s64 	%rd36, %rd58, -294912;
	wmma.load.b.sync.aligned.row.m16n16k16.global.f16 	{%r202, %r203, %r204, %r205, %r206, %r207, %r208, %r209}, [%rd36], %r31;
	wmma.mma.sync.aligned.row.row.m16n16k16.f32.f32 {%f82, %f83, %f84, %f85, %f86, %f87, %f88, %f89}, {%r194, %r195, %r196, %r197, %r198, %r199, %r200, %r201}, {%r202, %r203, %r204, %r205, %r206, %r207, %r208, %r209}, {%f74, %f75, %f76, %f77, %f78, %f79, %f80, %f81};
	add.s32 	%r210, %r21, 352;
	wmma.load.a.sync.aligned.row.m16n16k16.shared.f16 	{%r211, %r212, %r213, %r214, %r215, %r216, %r217, %r218}, [%r210], %r22;
	add.s64 	%rd37, %rd58, -245760;
	wmma.load.b.sync.aligned.row.m16n16k16.global.f16 	{%r219, %r220, %r221, %r222, %r223, %r224, %r225, %r226}, [%rd37], %r31;
	wmma.mma.sync.aligned.row.row.m16n16k16.f32.f32 {%f90, %f91, %f92, %f93, %f94, %f95, %f96, %f97}, {%r211, %r212, %r213, %r214, %r215, %r216, %r217, %r218}, {%r219, %r220, %r221, %r222, %r223, %r224, %r225, %r226}, {%f82, %f83, %f84, %f85, %f86, %f87, %f88, %f89};
	add.s32 	%r227, %r21, 384;
	wmma.load.a.sync.aligned.row.m16n16k16.shared.f16 	{%r228, %r229, %r230, %r231, %r232, %r233, %r234, %r235}, [%r227], %r22;
	add.s64 	%rd38, %rd58, -196608;
	wmma.load.b.sync.aligned.row.m16n16k16.global.f16 	{%r236, %r237, %r238, %r239, %r240, %r241, %r242, %r243}, [%rd38], %r31;
	wmma.mma.sync.aligned.row.row.m16n16k16.f32.f32 {%f98, %f99, %f100, %f101, %f102, %f103, %f104, %f105}, {%r228, %r229, %r230, %r231, %r232, %r233, %r234, %r235}, {%r236, %r237, %r238, %r239, %r240, %r241, %r242, %r243}, {%f90, %f91, %f92, %f93, %f94, %f95, %f96, %f97};
	add.s32 	%r244, %r21, 416;
	wmma.load.a.sync.aligned.row.m16n16k16.shared.f16 	{%r245, %r246, %r247, %r248, %r249, %r250, %r251, %r252}, [%r244], %r22;
	add.s64 	%rd39, %rd58, -147456;
	wmma.load.b.sync.aligned.row.m16n16k16.global.f16 	{%r253, %r254, %r255, %r256, %r257, %r258, %r259, %r260}, [%rd39], %r31;
	wmma.mma.sync.aligned.row.row.m16n16k16.f32.f32 {%f106, %f107, %f108, %f109, %f110, %f111, %f112, %f113}, {%r245, %r246, %r247, %r248, %r249, %r250, %r251, %r252}, {%r253, %r254, %r255, %r256, %r257, %r258, %r259, %r260}, {%f98, %f99, %f100, %f101, %f102, %f103, %f104, %f105};
	add.s32 	%r261, %r21, 448;
	wmma.load.a.sync.aligned.row.m16n16k16.shared.f16 	{%r262, %r263, %r264, %r265, %r266, %r267, %r268, %r269}, [%r261], %r22;
	add.s64 	%rd40, %rd58, -98304;
	wmma.load.b.sync.aligned.row.m16n16k16.global.f16 	{%r270, %r271, %r272, %r273, %r274, %r275, %r276, %r277}, [%rd40], %r31;
	wmma.mma.sync.aligned.row.row.m16n16k16.f32.f32 {%f114, %f115, %f116, %f117, %f118, %f119, %f120, %f121}, {%r262, %r263, %r264, %r265, %r266, %r267, %r268, %r269}, {%r270, %r271, %r272, %r273, %r274, %r275, %r276, %r277}, {%f106, %f107, %f108, %f109, %f110, %f111, %f112, %f113};
	add.s32 	%r278, %r21, 480;
	wmma.load.a.sync.aligned.row.m16n16k16.shared.f16 	{%r279, %r280, %r281, %r282, %r283, %r284, %r285, %r286}, [%r278], %r22;
	add.s64 	%rd41, %rd58, -49152;
	wmma.load.b.sync.aligned.row.m16n16k16.global.f16 	{%r287, %r288, %r289, %r290, %r291, %r292, %r293, %r294}, [%rd41], %r31;
	wmma.mma.sync.aligned.row.row.m16n16k16.f32.f32 {%f122, %f123, %f124, %f125, %f126, %f127, %f128, %f129}, {%r279, %r280, %r281, %r282, %r283, %r284, %r285, %r286}, {%r287, %r288, %r289, %r290, %r291, %r292, %r293, %r294}, {%f114, %f115, %f116, %f117, %f118, %f119, %f120, %f121};
	add.s32 	%r295, %r21, 512;
	wmma.load.a.sync.aligned.row.m16n16k16.shared.f16 	{%r296, %r297, %r298, %r299, %r300, %r301, %r302, %r303}, [%r295], %r22;
	wmma.load.b.sync.aligned.row.m16n16k16.global.f16 	{%r304, %r305, %r306, %r307, %r308, %r309, %r310, %r311}, [%rd58], %r31;
	wmma.mma.sync.aligned.row.row.m16n16k16.f32.f32 {%f130, %f131, %f132, %f133, %f134, %f135, %f136, %f137}, {%r296, %r297, %r298, %r299, %r300, %r301, %r302, %r303}, {%r304, %r305, %r306, %r307, %r308, %r309, %r310, %r311}, {%f122, %f123, %f124, %f125, %f126, %f127, %f128, %f129};
	add.s32 	%r312, %r21, 544;
	wmma.load.a.sync.aligned.row.m16n16k16.shared.f16 	{%r313, %r314, %r315, %r316, %r317, %r318, %r319, %r320}, [%r312], %r22;
	add.s64 	%rd42, %rd58, 49152;
	wmma.load.b.sync.aligned.row.m16n16k16.global.f16 	{%r321, %r322, %r323, %r324, %r325, %r326, %r327, %r328}, [%rd42], %r31;
	wmma.mma.sync.aligned.row.row.m16n16k16.f32.f32 {%f138, %f139, %f140, %f141, %f142, %f143, %f144, %f145}, {%r313, %r314, %r315, %r316, %r317, %r318, %r319, %r320}, {%r321, %r322, %r323, %r324, %r325, %r326, %r327, %r328}, {%f130, %f131, %f132, %f133, %f134, %f135, %f136, %f137};
	add.s32 	%r329, %r21, 576;
	wmma.load.a.sync.aligned.row.m16n16k16.shared.f16 	{%r330, %r331, %r332, %r333, %r334, %r335, %r336, %r337}, [%r329], %r22;
	add.s64 	%rd43, %rd58, 98304;
	wmma.load.b.sync.aligned.row.m16n16k16.global.f16 	{%r338, %r339, %r340, %r341, %r342, %r343, %r344, %r345}, [%rd43], %r31;
	wmma.mma.sync.aligned.row.row.m16n16k16.f32.f32 {%f146, %f147, %f148, %f149, %f150, %f151, %f152, %f153}, {%r330, %r331, %r332, %r333, %r334, %r335, %r336, %r337}, {%r338, %r339, %r340, %r341, %r342, %r343, %r344, %r345}, {%f138, %f139, %f140, %f141, %f142, %f143, %f144, %f145};
	add.s32 	%r346, %r21, 608;
	wmma.load.a.sync.aligned.row.m16n16k16.shared.f16 	{%r347, %r348, %r349, %r350, %r351, %r352, %r353, %r354}, [%r346], %r22;
	add.s64 	%rd44, %rd58, 147456;
	wmma.load.b.sync.aligned.row.m16n16k16.global.f16 	{%r355, %r356, %r357, %r358, %r359, %r360, %r361, %r362}, [%rd44], %r31;
	wmma.mma.sync.aligned.row.row.m16n16k16.f32.f32 {%f154, %f155, %f156, %f157, %f158, %f159, %f160, %f161}, {%r347, %r348, %r349, %r350, %r351, %r352, %r353, %r354}, {%r355, %r356, %r357, %r358, %r359, %r360, %r361, %r362}, {%f146, %f147, %f148, %f149, %f150, %f151, %f152, %f153};
	add.s32 	%r363, %r21, 640;
	wmma.load.a.sync.aligned.row.m16n16k16.shared.f16 	{%r364, %r365, %r366, %r367, %r368, %r369, %r370, %r371}, [%r363], %r22;
	add.s64 	%rd45, %rd58, 196608;
	wmma.load.b.sync.aligned.row.m16n16k16.global.f16 	{%r372, %r373, %r374, %r375, %r376, %r377, %r378, %r379}, [%rd45], %r31;
	wmma.mma.sync.aligned.row.row.m16n16k16.f32.f32 {%f162, %f163, %f164, %f165, %f166, %f167, %f168, %f169}, {%r364, %r365, %r366, %r367, %r368, %r369, %r370, %r371}, {%r372, %r373, %r374, %r375, %r376, %r377, %r378, %r379}, {%f154, %f155, %f156, %f157, %f158, %f159, %f160, %f161};
	add.s32 	%r380, %r21, 672;
	wmma.load.a.sync.aligned.row.m16n16k16.shared.f16 	{%r381, %r382, %r383, %r384, %r385, %r386, %r387, %r388}, [%r380], %r22;
	add.s64 	%rd46, %rd58, 245760;
	wmma.load.b.sync.aligned.row.m16n16k16.global.f16 	{%r389, %r390, %r391, %r392, %r393, %r394, %r395, %r396}, [%rd46], %r31;
	wmma.mma.sync.aligned.row.row.m16n16k16.f32.f32 {%f170, %f171, %f172, %f173, %f174, %f175, %f176, %f177}, {%r381, %r382, %r383, %r384, %r385, %r386, %r387, %r388}, {%r389, %r390, %r391, %r392, %r393, %r394, %r395, %r396}, {%f162, %f163, %f164, %f165, %f166, %f167, %f168, %f169};
	add.s32 	%r397, %r21, 704;
	wmma.load.a.sync.aligned.row.m16n16k16.shared.f16 	{%r398, %r399, %r400, %r401, %r402, %r403, %r404, %r405}, [%r397], %r22;
	add.s64 	%rd47, %rd58, 294912;
	wmma.load.b.sync.aligned.row.m16n16k16.global.f16 	{%r406, %r407, %r408, %r409, %r410, %r411, %r412, %r413}, [%rd47], %r31;
	wmma.mma.sync.aligned.row.row.m16n16k16.f32.f32 {%f178, %f179, %f180, %f181, %f182, %f183, %f184, %f185}, {%r398, %r399, %r400, %r401, %r402, %r403, %r404, %r405}, {%r406, %r407, %r408, %r409, %r410, %r411, %r412, %r413}, {%f170, %f171, %f172, %f173, %f174, %f175, %f176, %f177};
	add.s32 	%r414, %r21, 736;
	wmma.load.a.sync.aligned.row.m16n16k16.shared.f16 	{%r415, %r416, %r417, %r418, %r419, %r420, %r421, %r422}, [%r414], %r22;
	add.s64 	%rd48, %rd58, 344064;
	wmma.load.b.sync.aligned.row.m16n16k16.global.f16 	{%r423, %r424, %r425, %r426, %r427, %r428, %r429, %r430}, [%rd48], %r31;
	wmma.mma.sync.aligned.row.row.m16n16k16.f32.f32 {%f186, %f187, %f188, %f189, %f190, %f191, %f192, %f193}, {%r415, %r416, %r417, %r418, %r419, %r420, %r421, %r422}, {%r423, %r424, %r425, %r426, %r427, %r428, %r429, %r430}, {%f178, %f179, %f180, %f181, %f182, %f183, %f184, %f185};
	add.s32 	%r431, %r21, 768;
	wmma.load.a.sync.aligned.row.m16n16k16.shared.f16 	{%r432, %r433, %r434, %r435, %r436, %r437, %r438, %r439}, [%r431], %r22;
	add.s64 	%rd49, %rd58, 393216;
	wmma.load.b.sync.aligned.row.m16n16k16.global.f16 	{%r440, %r441, %r442, %r443, %r444, %r445, %r446, %r447}, [%rd49], %r31;
	wmma.mma.sync.aligned.row.row.m16n16k16.f32.f32 {%f194, %f195, %f196, %f197, %f198, %f199, %f200, %f201}, {%r432, %r433, %r434, %r435, %r436, %r437, %r438, %r439}, {%r440, %r441, %r442, %r443, %r444, %r445, %r446, %r447}, {%f186, %f187, %f188, %f189, %f190, %f191, %f192, %f193};
	add.s32 	%r448, %r21, 800;
	wmma.load.a.sync.aligned.row.m16n16k16.shared.f16 	{%r449, %r450, %r451, %r452, %r453, %r454, %r455, %r456}, [%r448], %r22;
	add.s64 	%rd50, %rd58, 442368;
	wmma.load.b.sync.aligned.row.m16n16k16.global.f16 	{%r457, %r458, %r459, %r460, %r461, %r462, %r463, %r464}, [%rd50], %r31;
	wmma.mma.sync.aligned.row.row.m16n16k16.f32.f32 {%f202, %f203, %f204, %f205, %f206, %f207, %f208, %f209}, {%r449, %r450, %r451, %r452, %r453, %r454, %r455, %r456}, {%r457, %r458, %r459, %r460, %r461, %r462, %r463, %r464}, {%f194, %f195, %f196, %f197, %f198, %f199, %f200, %f201};
	add.s32 	%r465, %r21, 832;
	wmma.load.a.sync.aligned.row.m16n16k16.shared.f16 	{%r466, %r467, %r468, %r469, %r470, %r471, %r472, %r473}, [%r465], %r22;
	add.s64 	%rd51, %rd58, 491520;
	wmma.load.b.sync.aligned.row.m16n16k16.global.f16 	{%r474, %r475, %r476, %r477, %r478, %r479, %r480, %r481}, [%rd51], %r31;
	wmma.mma.sync.aligned.row.row.m16n16k16.f32.f32 {%f210, %f211, %f212, %f213, %f214, %f215, %f216, %f217}, {%r466, %r467, %r468, %r469, %r470, %r471, %r472, %r473}, {%r474, %r475, %r476, %r477, %r478, %r479, %r480, %r481}, {%f202, %f203, %f204, %f205, %f206, %f207, %f208, %f209};
	add.s32 	%r482, %r21, 864;
	wmma.load.a.sync.aligned.row.m16n16k16.shared.f16 	{%r483, %r484, %r485, %r486, %r487, %r488, %r489, %r490}, [%r482], %r22;
	add.s64 	%rd52, %rd58, 540672;
	wmma.load.b.sync.aligned.row.m16n16k16.global.f16 	{%r491, %r492, %r493, %r494, %r495, %r496, %r497, %r498}, [%rd52], %r31;
	wmma.mma.sync.aligned.row.row.m16n16k16.f32.f32 {%f218, %f219, %f220, %f221, %f222, %f223, %f224, %f225}, {%r483, %r484, %r485, %r486, %r487, %r488, %r489, %r490}, {%r491, %r492, %r493, %r494, %r495, %r496, %r497, %r498}, {%f210, %f211, %f212, %f213, %f214, %f215, %f216, %f217};
	add.s32 	%r499, %r21, 896;
	wmma.load.a.sync.aligned.row.m16n16k16.shared.f16 	{%r500, %r501, %r502, %r503, %r504, %r505, %r506, %r507}, [%r499], %r22;
	add.s64 	%rd53, %rd58, 589824;
	wmma.load.b.sync.aligned.row.m16n16k16.global.f16 	{%r508, %r509, %r510, %r511, %r512, %r513, %r514, %r515}, [%rd53], %r31;
	wmma.mma.sync.aligned.row.row.m16n16k16.f32.f32 {%f226, %f227, %f228, %f229, %f230, %f231, %f232, %f233}, {%r500, %r501, %r502, %r503, %r504, %r505, %r506, %r507}, {%r508, %r509, %r510, %r511, %r512, %r513, %r514, %r515}, {%f218, %f219, %f220, %f221, %f222, %f223, %f224, %f225};
	add.s32 	%r516, %r21, 928;
	wmma.load.a.sync.aligned.row.m16n16k16.shared.f16 	{%r517, %r518, %r519, %r520, %r521, %r522, %r523, %r524}, [%r516], %r22;
	add.s64 	%rd54, %rd58, 638976;
	wmma.load.b.sync.aligned.row.m16n16k16.global.f16 	{%r525, %r526, %r527, %r528, %r529, %r530, %r531, %r532}, [%rd54], %r31;
	wmma.mma.sync.aligned.row.row.m16n16k16.f32.f32 {%f234, %f235, %f236, %f237, %f238, %f239, %f240, %f241}, {%r517, %r518, %r519, %r520, %r521, %r522, %r523, %r524}, {%r525, %r526, %r527, %r528, %r529, %r530, %r531, %r532}, {%f226, %f227, %f228, %f229, %f230, %f231, %f232, %f233};
	add.s32 	%r533, %r21, 960;
	wmma.load.a.sync.aligned.row.m16n16k16.shared.f16 	{%r534, %r535, %r536, %r537, %r538, %r539, %r540, %r541}, [%r533], %r22;
	add.s64 	%rd55, %rd58, 688128;
	wmma.load.b.sync.aligned.row.m16n16k16.global.f16 	{%r542, %r543, %r544, %r545, %r546, %r547, %r548, %r549}, [%rd55], %r31;
	wmma.mma.sync.aligned.row.row.m16n16k16.f32.f32 {%f242, %f243, %f244, %f245, %f246, %f247, %f248, %f249}, {%r534, %r535, %r536, %r537, %r538, %r539, %r540, %r541}, {%r542, %r543, %r544, %r545, %r546, %r547, %r548, %r549}, {%f234, %f235, %f236, %f237, %f238, %f239, %f240, %f241};
	add.s32 	%r550, %r21, 992;
	wmma.load.a.sync.aligned.row.m16n16k16.shared.f16 	{%r551, %r552, %r553, %r554, %r555, %r556, %r557, %r558}, [%r550], %r22;
	add.s64 	%rd56, %rd58, 737280;
	wmma.load.b.sync.aligned.row.m16n16k16.global.f16 	{%r559, %r560, %r561, %r562, %r563, %r564, %r565, %r566}, [%rd56], %r31;
	wmma.mma.sync.aligned.row.row.m16n16k16.f32.f32 {%f250, %f251, %f252, %f253, %f254, %f255, %f256, %f257}, {%r551, %r552, %r553, %r554, %r555, %r556, %r557, %r558}, {%r559, %r560, %r561, %r562, %r563, %r564, %r565, %r566}, {%f242, %f243, %f244, %f245, %f246, %f247, %f248, %f249};
	wmma.store.d.sync.aligned.row.m16n16k16.global.f32 	[%rd59], {%f250, %f251, %f252, %f253, %f254, %f255, %f256, %f257}, %r31;
	add.s32 	%r569, %r569, 1;
	add.s64 	%rd59, %rd59, 64;
	add.s64 	%rd58, %rd58, 32;
	setp.ne.s32 	%p1, %r569, 3;
	@%p1 bra 	$L__BB0_3;
	add.s32 	%r568, %r568, 1;
	setp.ne.s32 	%p2, %r568, 20478;
	@%p2 bra 	$L__BB0_2;
	add.s32 	%r567, %r567, 1;
	setp.ne.s32 	%p3, %r567, 30;
	@%p3 bra 	$L__BB0_1;
	ret;

}


// ===== COMPILED SASS (sm_100) =====

	.target	sm_100

	.elftype	@"ET_EXEC"


//--------------------- .note.nv.tkinfo           --------------------------
	.section	.note.nv.tkinfo,"",@"SHT_NOTE"
	.sectionflags	@"SHF_NOTE_NV_TKINFO"
	.tkinfo
        /*0018*/ 	.word	0x00000002
        /*0030*/ 	.string	""
        /*0030*/ 	.string	"ptxas"
        /*0030*/ 	.string	"Cuda compilation tools, release 13.0, V13.0.88"
        /*0030*/ 	.string	"Build cuda_13.0.r13.0/compiler.36424714_0"
        /*0030*/ 	.string	"-arch sm_100 -m 64 "



//--------------------- .note.nv.cuinfo           --------------------------
	.section	.note.nv.cuinfo,"",@"SHT_NOTE"
	.sectionflags	@"SHF_NOTE_NV_CUINFO"
        /*0018*/ 	.short	0x0002
        /*001a*/ 	.short	0x0064
        /*001c*/ 	.short	0x0082
	.zero		2


//--------------------- .nv.info                  --------------------------
	.section	.nv.info,"",@"SHT_CUDA_INFO"
	.align	4


	//----- nvinfo : EIATTR_REGCOUNT
	.align		4
        /*0000*/ 	.byte	0x04, 0x2f
        /*0002*/ 	.short	(.L_1 - .L_0)
	.align		4
.L_0:
        /*0004*/ 	.word	index@(_Z11wmma_kernelP6__halfS0_Pf)
        /*0008*/ 	.word	0x000000af


	//----- nvinfo : EIATTR_FRAME_SIZE
	.align		4
.L_1:
        /*000c*/ 	.byte	0x04, 0x11
        /*000e*/ 	.short	(.L_3 - .L_2)
	.align		4
.L_2:
        /*0010*/ 	.word	index@(_Z11wmma_kernelP6__halfS0_Pf)
        /*0014*/ 	.word	0x00000000


	//----- nvinfo : EIATTR_MIN_STACK_SIZE
	.align		4
.L_3:
        /*0018*/ 	.byte	0x04, 0x12
        /*001a*/ 	.short	(.L_5 - .L_4)
	.align		4
.L_4:
        /*001c*/ 	.word	index@(_Z11wmma_kernelP6__halfS0_Pf)
        /*0020*/ 	.word	0x00000000
.L_5:


//--------------------- .nv.compat                --------------------------
	.section	.nv.compat,"",@"SHT_CUDA_COMPAT_INFO"
	.align	4
        /*0000*/ 	.byte	0x02, 0x09, 0x00, 0x00, 0x02, 0x02, 0x01, 0x00, 0x02, 0x05, 0x05, 0x00, 0x03, 0x07, 0x01, 0x01
        /*0010*/ 	.byte	0x02, 0x03, 0x00, 0x00, 0x02, 0x06, 0x01, 0x00, 0x04, 0x0b, 0x08, 0x00, 0x09, 0x00, 0x00, 0x00
        /*0020*/ 	.byte	0x00, 0x00, 0x00, 0x00


//--------------------- .nv.info._Z11wmma_kernelP6__halfS0_Pf --------------------------
	.section	.nv.info._Z11wmma_kernelP6__halfS0_Pf,"",@"SHT_CUDA_INFO"
	.sectionflags	@""
	.align	4


	//----- nvinfo : EIATTR_CUDA_API_VERSION
	.align		4
        /*0000*/ 	.byte	0x04, 0x37
        /*0002*/ 	.short	(.L_7 - .L_6)
.L_6:
        /*0004*/ 	.word	0x00000082


	//----- nvinfo : EIATTR_KPARAM_INFO
	.align		4
.L_7:
        /*0008*/ 	.byte	0x04, 0x17
        /*000a*/ 	.short	(.L_9 - .L_8)
.L_8:
        /*000c*/ 	.word	0x00000000
        /*0010*/ 	.short	0x0002
        /*0012*/ 	.short	0x0010
        /*0014*/ 	.byte	0x00, 0xf5, 0x21, 0x00


	//----- nvinfo : EIATTR_KPARAM_INFO
	.align		4
.L_9:
        /*0018*/ 	.byte	0x04, 0x17
        /*001a*/ 	.short	(.L_11 - .L_10)
.L_10:
        /*001c*/ 	.word	0x00000000
        /*0020*/ 	.short	0x0001
        /*0022*/ 	.short	0x0008
        /*0024*/ 	.byte	0x00, 0xf5, 0x21, 0x00


	//----- nvinfo : EIATTR_KPARAM_INFO
	.align		4
.L_11:
        /*0028*/ 	.byte	0x04, 0x17
        /*002a*/ 	.short	(.L_13 - .L_12)
.L_12:
        /*002c*/ 	.word	0x00000000
        /*0030*/ 	.short	0x0000
        /*0032*/ 	.short	0x0000
        /*0034*/ 	.byte	0x00, 0xf5, 0x21, 0x00


	//----- nvinfo : EIATTR_SPARSE_MMA_MASK
	.align		4
.L_13:
        /*0038*/ 	.byte	0x03, 0x50
        /*003a*/ 	.short	0x0000


	//----- nvinfo : EIATTR_WMMA_USED
	.align		4
        /*003c*/ 	.byte	0x01, 0x2b
	.zero		2


	//----- nvinfo : EIATTR_MAXREG_COUNT
	.align		4
        /*0040*/ 	.byte	0x03, 0x1b
        /*0042*/ 	.short	0x00ff


	//----- nvinfo : EIATTR_NUM_BARRIERS
	.align		4
        /*0044*/ 	.byte	0x02, 0x4c
        /*0046*/ 	.byte	0x01
	.zero		1


	//----- nvinfo : EIATTR_MERCURY_ISA_VERSION
	.align		4
        /*0048*/ 	.byte	0x03, 0x5f
        /*004a*/ 	.short	0x0101


	//----- nvinfo : EIATTR_VRC_CTA_INIT_COUNT
	.align		4
        /*004c*/ 	.byte	0x02, 0x4a
	.zero		1
	.zero		1


	//----- nvinfo : EIATTR_EXIT_INSTR_OFFSETS
	.align		4
        /*0050*/ 	.byte	0x04, 0x1c
        /*0052*/ 	.short	(.L_15 - .L_14)


	//   ....[0]....
.L_14:
        /*0054*/ 	.word	0x00004760


	//----- nvinfo : EIATTR_CBANK_PARAM_SIZE
	.align		4
.L_15:
        /*0058*/ 	.byte	0x03, 0x19
        /*005a*/ 	.short	0x0018


	//----- nvinfo : EIATTR_PARAM_CBANK
	.align		4
        /*005c*/ 	.byte	0x04, 0x0a
        /*005e*/ 	.short	(.L_17 - .L_16)
	.align		4
.L_16:
        /*0060*/ 	.word	index@(.nv.constant0._Z11wmma_kernelP6__halfS0_Pf)
        /*0064*/ 	.short	0x0380
        /*0066*/ 	.short	0x0018


	//----- nvinfo : EIATTR_SW_WAR
	.align		4
.L_17:
        /*0068*/ 	.byte	0x04, 0x36
        /*006a*/ 	.short	(.L_19 - .L_18)
.L_18:
        /*006c*/ 	.word	0x00000008
.L_19:


//--------------------- .nv.callgraph             --------------------------
	.section	.nv.callgraph,"",@"SHT_CUDA_CALLGRAPH"
	.align	4
	.sectionentsize	8
	.align		4
        /*0000*/ 	.word	0x00000000
	.align		4
        /*0004*/ 	.word	0xffffffff
	.align		4
        /*0008*/ 	.word	0x00000000
	.align		4
        /*000c*/ 	.word	0xfffffffe
	.align		4
        /*0010*/ 	.word	0x00000000
	.align		4
        /*0014*/ 	.word	0xfffffffd
	.align		4
        /*0018*/ 	.word	0x00000000
	.align		4
        /*001c*/ 	.word	0xfffffffc


//--------------------- .text._Z11wmma_kernelP6__halfS0_Pf --------------------------
	.section	.text._Z11wmma_kernelP6__halfS0_Pf,"ax",@progbits
	.align	128
        .global         _Z11wmma_kernelP6__halfS0_Pf
        .type           _Z11wmma_kernelP6__halfS0_Pf,@function
        .size           _Z11wmma_kernelP6__halfS0_Pf,(.L_x_3 - _Z11wmma_kernelP6__halfS0_Pf)
        .other          _Z11wmma_kernelP6__halfS0_Pf,@"STO_CUDA_ENTRY STV_DEFAULT"
_Z11wmma_kernelP6__halfS0_Pf:
.text._Z11wmma_kernelP6__halfS0_Pf:
[----:B------:R-:W-:Y:S01]  /*0000*/  LDC R1, c[0x0][0x37c] ;  /* 0x0000df00ff017b82 */ /* 0x000fe20000000800 */
[----:B------:R-:W0:Y:S07]  /*0010*/  S2R R2, SR_TID.X ;  /* 0x0000000000027919 */ /* 0x000e2e0000002100 */
[----:B------:R-:W1:Y:S01]  /*0020*/  LDC.64 R154, c[0x0][0x380] ;  /* 0x0000e000ff9a7b82 */ /* 0x000e620000000a00 */
[----:B------:R-:W-:Y:S01]  /*0030*/  UMOV UR4, 0x400 ;  /* 0x0000040000047882 */ /* 0x000fe20000000000 */
[----:B------:R-:W2:Y:S06]  /*0040*/  LDCU.64 UR8, c[0x0][0x358] ;  /* 0x00006b00ff0877ac */ /* 0x000eac0008000a00 */
[----:B------:R-:W3:Y:S08]  /*0050*/  S2UR UR5, SR_CgaCtaId ;  /* 0x00000000000579c3 */ /* 0x000ef00000008800 */
[----:B------:R-:W4:Y:S01]  /*0060*/  LDC.64 R6, c[0x0][0x388] ;  /* 0x0000e200ff067b82 */ /* 0x000f220000000a00 */
[C---:B0-----:R-:W-:Y:S01]  /*0070*/  IMAD.SHL.U32 R0, R2.reuse, 0x400, RZ ;  /* 0x0000040002007824 */ /* 0x041fe200078e00ff */
[----:B------:R-:W-:Y:S01]  /*0080*/  SHF.R.U64 R3, R2, 0x5, RZ ;  /* 0x0000000502037819 */ /* 0x000fe200000012ff */
[----:B---3--:R-:W-:-:S02]  /*0090*/  ULEA UR5, UR5, UR4, 0x18 ;  /* 0x0000000405057291 */ /* 0x008fc4000f8ec0ff */
[----:B-1----:R-:W-:Y:S01]  /*00a0*/  IMAD.WIDE.U32 R154, R0, 0x2, R154 ;  /* 0x00000002009a7825 */ /* 0x002fe200078e009a */
[----:B------:R-:W-:-:S03]  /*00b0*/  UMOV UR4, URZ ;  /* 0x000000ff00047c82 */ /* 0x000fc60008000000 */
[----:B----4-:R-:W-:Y:S01]  /*00c0*/  IMAD.WIDE.U32 R6, R3, 0x60, R6 ;  /* 0x0000006003067825 */ /* 0x010fe200078e0006 */
[----:B------:R-:W-:Y:S02]  /*00d0*/  SHF.R.U32.HI R3, RZ, 0x5, R2 ;  /* 0x00000005ff037819 */ /* 0x000fe40000011602 */
[----:B------:R-:W-:Y:S01]  /*00e0*/  LEA R2, R2, UR5, 0x1 ;  /* 0x0000000502027c11 */ /* 0x000fe2000f8e08ff */
[----:B------:R-:W-:-:S04]  /*00f0*/  IMAD.WIDE.U32 R152, R0, 0x2, R154 ;  /* 0x0000000200987825 */ /* 0x000fc800078e009a */
[----:B------:R-:W-:Y:S02]  /*0100*/  IMAD R3, R3, 0x30, RZ ;  /* 0x0000003003037824 */ /* 0x000fe400078e02ff */
[----:B------:R-:W-:-:S04]  /*0110*/  IMAD.WIDE.U32 R150, R0, 0x2, R152 ;  /* 0x0000000200967825 */ /* 0x000fc800078e0098 */
[----:B------:R-:W-:Y:S01]  /*0120*/  VIADD R4, R7, UR4 ;  /* 0x0000000407047c36 */ /* 0x000fe20008000000 */
[----:B------:R-:W-:Y:S01]  /*0130*/  UMOV UR4, URZ ;  /* 0x000000ff00047c82 */ /* 0x000fe20008000000 */
[----:B------:R-:W-:-:S04]  /*0140*/  IMAD.WIDE.U32 R148, R0, 0x2, R150 ;  /* 0x0000000200947825 */ /* 0x000fc800078e0096 */
[----:B--2---:R-:W-:-:S07]  /*0150*/  IMAD.WIDE.U32 R10, R0, 0x2, R148 ;  /* 0x00000002000a7825 */ /* 0x004fce00078e0094 */
.L_x_1:
[----:B------:R-:W-:Y:S01]  /*0160*/  UIADD3 UR4, UPT, UPT, UR4, 0x1, URZ ;  /* 0x0000000104047890 */ /* 0x000fe2000fffe0ff */
[----:B------:R-:W-:-:S03]  /*0170*/  UMOV UR5, URZ ;  /* 0x000000ff00057c82 */ /* 0x000fc60008000000 */
[----:B0-----:R-:W-:-:S11]  /*0180*/  UISETP.NE.AND UP1, UPT, UR4, 0x1e, UPT ;  /* 0x0000001e0400788c */ /* 0x001fd6000bf25270 */
.L_x_0:
[----:B0-----:R-:W0:Y:S01]  /*0190*/  LDC.64 R8, c[0x0][0x380] ;  /* 0x0000e000ff087b82 */ /* 0x001e220000000a00 */
[C---:B------:R-:W-:Y:S01]  /*01a0*/  IMAD.WIDE.U32 R14, R0.reuse, 0x2, R10 ;  /* 0x00000002000e7825 */ /* 0x040fe200078e000a */
[----:B------:R-:W2:Y:S04]  /*01b0*/  LDG.E.U16 R17, desc[UR8][R154.64] ;  /* 0x000000089a117981 */ /* 0x000ea8000c1e1500 */
[----:B------:R-:W3:Y:S01]  /*01c0*/  LDG.E.U16 R19, desc[UR8][R152.64] ;  /* 0x0000000898137981 */ /* 0x000ee2000c1e1500 */
[----:B------:R-:W-:-:S03]  /*01d0*/  IMAD.WIDE.U32 R12, R0, 0x2, R14 ;  /* 0x00000002000c7825 */ /* 0x000fc600078e000e */
[----:B------:R-:W4:Y:S04]  /*01e0*/  LDG.E.U16 R15, desc[UR8][R14.64] ;  /* 0x000000080e0f7981 */ /* 0x000f28000c1e1500 */
[----:B------:R-:W5:Y:S04]  /*01f0*/  LDG.E.U16 R13, desc[UR8][R12.64] ;  /* 0x000000080c0d7981 */ /* 0x000f68000c1e1500 */
[----:B------:R-:W5:Y:S04]  /*0200*/  LDG.E.U16 R21, desc[UR8][R150.64] ;  /* 0x0000000896157981 */ /* 0x000f68000c1e1500 */
[----:B------:R-:W5:Y:S04]  /*0210*/  LDG.E.U16 R23, desc[UR8][R148.64] ;  /* 0x0000000894177981 */ /* 0x000f68000c1e1500 */
[----:B0-----:R0:W5:Y:S04]  /*0220*/  LDG.E.U16 R5, desc[UR8][R8.64] ;  /* 0x0000000808057981 */ /* 0x001168000c1e1500 */
[----:B------:R-:W5:Y:S01]  /*0230*/  LDG.E.U16 R25, desc[UR8][R10.64] ;  /* 0x000000080a197981 */ /* 0x000f62000c1e1500 */
[----:B------:R-:W1:Y:S01]  /*0240*/  S2R R16, SR_LANEID ;  /* 0x0000000000107919 */ /* 0x000e620000000000 */
[----:B------:R-:W-:Y:S01]  /*0250*/  IMAD.MOV.U32 R167, RZ, RZ, RZ ;  /* 0x000000ffffa77224 */ /* 0x000fe200078e00ff */
[----:B-1----:R-:W-:-:S02]  /*0260*/  LOP3.LUT R166, R16, 0x3, RZ, 0xc0, !PT ;  /* 0x0000000310a67812 */ /* 0x002fc400078ec0ff */
[----:B------:R-:W-:-:S05]  /*0270*/  SHF.R.U32.HI R27, RZ, 0x2, R16 ;  /* 0x00000002ff1b7819 */ /* 0x000fca0000011610 */
[----:B------:R-:W-:-:S03]  /*0280*/  IMAD.WIDE.U32 R166, R27, 0x300, R166 ;  /* 0x000003001ba67825 */ /* 0x000fc600078e00a6 */
[----:B0-----:R-:W-:-:S04]  /*0290*/  LEA R8, P0, R166, R6, 0x2 ;  /* 0x00000006a6087211 */ /* 0x001fc800078010ff */
[----:B------:R-:W-:Y:S01]  /*02a0*/  LEA.HI.X R9, R166, R4, R167, 0x2, P0 ;  /* 0x00000004a6097211 */ /* 0x000fe200000f14a7 */
[----:B--2---:R-:W-:Y:S04]  /*02b0*/  STS.U16 [R2+0x800], R17 ;  /* 0x0008001102007388 */ /* 0x004fe80000000400 */
[----:B---3--:R-:W-:Y:S04]  /*02c0*/  STS.U16 [R2+0x1000], R19 ;  /* 0x0010001302007388 */ /* 0x008fe80000000400 */
[----:B----4-:R-:W-:Y:S04]  /*02d0*/  STS.U16 [R2+0x3000], R15 ;  /* 0x0030000f02007388 */ /* 0x010fe80000000400 */
[----:B-----5:R0:W-:Y:S04]  /*02e0*/  STS.U16 [R2+0x3800], R13 ;  /* 0x0038000d02007388 */ /* 0x0201e80000000400 */
[----:B------:R1:W-:Y:S04]  /*02f0*/  STS.U16 [R2+0x1800], R21 ;  /* 0x0018001502007388 */ /* 0x0003e80000000400 */
[----:B------:R-:W-:Y:S04]  /*0300*/  STS.U16 [R2+0x2000], R23 ;  /* 0x0020001702007388 */ /* 0x000fe80000000400 */
[----:B------:R2:W-:Y:S04]  /*0310*/  STS.U16 [R2], R5 ;  /* 0x0000000502007388 */ /* 0x0005e80000000400 */
[----:B------:R3:W-:Y:S01]  /*0320*/  STS.U16 [R2+0x2800], R25 ;  /* 0x0028001902007388 */ /* 0x0007e20000000400 */
[----:B------:R-:W-:Y:S06]  /*0330*/  BAR.SYNC.DEFER_BLOCKING 0x0 ;  /* 0x0000000000007b1d */ /* 0x000fec0000010000 */
[----:B------:R-:W4:Y:S04]  /*0340*/  LDG.E R144, desc[UR8][R8.64] ;  /* 0x0000000808907981 */ /* 0x000f28000c1e1900 */
[----:B------:R-:W5:Y:S04]  /*0350*/  LDG.E R145, desc[UR8][R8.64+0x6000] ;  /* 0x0060000808917981 */ /* 0x000f68000c1e1900 */
[----:B------:R-:W5:Y:S04]  /*0360*/  LDG.E R140, desc[UR8][R8.64+0x10] ;  /* 0x00001008088c7981 */ /* 0x000f68000c1e1900 */
[----:B------:R-:W5:Y:S04]  /*0370*/  LDG.E R141, desc[UR8][R8.64+0x6010] ;  /* 0x00601008088d7981 */ /* 0x000f68000c1e1900 */
[----:B------:R-:W5:Y:S04]  /*0380*/  LDG.E R14, desc[UR8][R8.64+0xc000] ;  /* 0x00c00008080e7981 */ /* 0x000f68000c1e1900 */
[----:B0-----:R-:W5:Y:S04]  /*0390*/  LDG.E R13, desc[UR8][R8.64+0x12000] ;  /* 0x01200008080d7981 */ /* 0x001f68000c1e1900 */
[----:B------:R-:W5:Y:S04]  /*03a0*/  LDG.E R32, desc[UR8][R8.64+0xc010] ;  /* 0x00c0100808207981 */ /* 0x000f68000c1e1900 */
        /* <DEDUP_REMOVED lines=18> */
[----:B-1----:R-:W5:Y:S04]  /*04d0*/  LDG.E R21, desc[UR8][R8.64+0x4e000] ;  /* 0x04e0000808157981 */ /* 0x002f68000c1e1900 */
        /* <DEDUP_REMOVED lines=23> */
[----:B------:R-:W5:Y:S01]  /*0650*/  LDG.E R40, desc[UR8][R8.64+0x96000] ;  /* 0x0960000808287981 */ /* 0x000f62000c1e1900 */
[----:B------:R-:W0:Y:S03]  /*0660*/  S2UR UR7, SR_CgaCtaId ;  /* 0x00000000000779c3 */ /* 0x000e260000008800 */
[----:B------:R-:W5:Y:S01]  /*0670*/  LDG.E R46, desc[UR8][R8.64+0x90010] ;  /* 0x09001008082e7981 */ /* 0x000f62000c1e1900 */
[----:B--2---:R-:W-:-:S03]  /*0680*/  SHF.R.U32.HI R5, RZ, 0x3, R16 ;  /* 0x00000003ff057819 */ /* 0x004fc60000011610 */
[----:B------:R-:W2:Y:S01]  /*0690*/  LDG.E R45, desc[UR8][R8.64+0x96010] ;  /* 0x09601008082d7981 */ /* 0x000ea2000c1e1900 */
[----:B------:R-:W-:-:S03]  /*06a0*/  LOP3.LUT R12, R16, 0x7, RZ, 0xc0, !PT ;  /* 0x00000007100c7812 */ /* 0x000fc600078ec0ff */
[----:B------:R-:W2:Y:S01]  /*06b0*/  LDG.E R23, desc[UR8][R8.64+0x9c000] ;  /* 0x09c0000808177981 */ /* 0x000ea2000c1e1900 */
[----:B------:R-:W-:-:S03]  /*06c0*/  IMAD.SHL.U32 R5, R5, 0x8, RZ ;  /* 0x0000000805057824 */ /* 0x000fc600078e00ff */
[----:B------:R-:W2:Y:S01]  /*06d0*/  LDG.E R22, desc[UR8][R8.64+0xa2000] ;  /* 0x0a20000808167981 */ /* 0x000ea2000c1e1900 */
[----:B------:R-:W-:Y:S02]  /*06e0*/  SHF.R.U32.HI R16, RZ, 0x4, R16 ;  /* 0x00000004ff107819 */ /* 0x000fe40000011610 */
[----:B------:R-:W-:Y:S01]  /*06f0*/  LOP3.LUT R12, R5, 0x8, R12, 0xe2, !PT ;  /* 0x00000008050c7812 */ /* 0x000fe200078ee20c */
[----:B------:R-:W-:Y:S01]  /*0700*/  UMOV UR6, 0x400 ;  /* 0x0000040000067882 */ /* 0x000fe20000000000 */
[----:B------:R-:W2:Y:S01]  /*0710*/  LDG.E R24, desc[UR8][R8.64+0x9c010] ;  /* 0x09c0100808187981 */ /* 0x000ea2000c1e1900 */
[----:B------:R-:W-:Y:S01]  /*0720*/  IMAD.SHL.U32 R5, R16, 0x8, RZ ;  /* 0x0000000810057824 */ /* 0x000fe200078e00ff */
[----:B0-----:R-:W-:-:S03]  /*0730*/  ULEA UR6, UR7, UR6, 0x18 ;  /* 0x0000000607067291 */ /* 0x001fc6000f8ec0ff */
[----:B------:R-:W-:Y:S01]  /*0740*/  IMAD R5, R12, 0x200, R5 ;  /* 0x000002000c057824 */ /* 0x000fe200078e0205 */
[----:B---3--:R-:W3:Y:S04]  /*0750*/  LDG.E R25, desc[UR8][R8.64+0xa2010] ;  /* 0x0a20100808197981 */ /* 0x008ee8000c1e1900 */
[----:B------:R-:W-:Y:S01]  /*0760*/  LEA R112, R5, UR6, 0x1 ;  /* 0x0000000605707c11 */ /* 0x000fe2000f8e08ff */
[----:B------:R-:W3:Y:S04]  /*0770*/  LDG.E R44, desc[UR8][R8.64+0xa8000] ;  /* 0x0a800008082c7981 */ /* 0x000ee8000c1e1900 */
[----:B------:R-:W3:Y:S04]  /*0780*/  LDG.E R39, desc[UR8][R8.64+0xae000] ;  /* 0x0ae0000808277981 */ /* 0x000ee8000c1e1900 */
[----:B------:R-:W-:Y:S01]  /*0790*/  LDSM.16.M88.4 R112, [R112] ;  /* 0x000000007070783b */ /* 0x000fe20000000200 */
[----:B------:R-:W-:-:S03]  /*07a0*/  UIADD3 UR7, UPT, UPT, UR6, 0x20, URZ ;  /* 0x0000002006077890 */ /* 0x000fc6000fffe0ff */
[----:B------:R-:W3:Y:S04]  /*07b0*/  LDG.E R111, desc[UR8][R8.64+0xa8010] ;  /* 0x0a801008086f7981 */ /* 0x000ee8000c1e1900 */
[----:B------:R-:W3:Y:S01]  /*07c0*/  LDG.E R110, desc[UR8][R8.64+0xae010] ;  /* 0x0ae01008086e7981 */ /* 0x000ee2000c1e1900 */
[----:B------:R-:W-:-:S03]  /*07d0*/  LEA R120, R5, UR7, 0x1 ;  /* 0x0000000705787c11 */ /* 0x000fc6000f8e08ff */
        /* <DEDUP_REMOVED lines=9> */
[----:B------:R-:W-:Y:S04]  /*0870*/  LDSM.16.M88.4 R76, [R76] ;  /* 0x000000004c4c783b */ /* 0x000fe80000000200 */
[----:B------:R-:W3:Y:S04]  /*0880*/  LDG.E R93, desc[UR8][R8.64+0xcc000] ;  /* 0x0cc00008085d7981 */ /* 0x000ee8000c1e1900 */
[----:B------:R-:W3:Y:S04]  /*0890*/  LDG.E R92, desc[UR8][R8.64+0xd2000] ;  /* 0x0d200008085c7981 */ /* 0x000ee8000c1e1900 */
[----:B------:R-:W3:Y:S04]  /*08a0*/  LDG.E R34, desc[UR8][R8.64+0xcc010] ;  /* 0x0cc0100808227981 */ /* 0x000ee8000c1e1900 */
[----:B------:R-:W3:Y:S04]  /*08b0*/  LDG.E R95, desc[UR8][R8.64+0xc0010] ;  /* 0x0c001008085f7981 */ /* 0x000ee8000c1e1900 */
[----:B------:R-:W3:Y:S04]  /*08c0*/  LDG.E R94, desc[UR8][R8.64+0xc6010] ;  /* 0x0c601008085e7981 */ /* 0x000ee8000c1e1900 */
[----:B----4-:R-:W-:Y:S04]  /*08d0*/  MOVM.16.MT88 R144, R144 ;  /* 0x000000009090723a */ /* 0x010fe80000000000 */
[----:B-----5:R-:W0:Y:S04]  /*08e0*/  MOVM.16.MT88 R145, R145 ;  /* 0x000000009191723a */ /* 0x020e280000000000 */
[----:B------:R-:W-:Y:S04]  /*08f0*/  MOVM.16.MT88 R140, R140 ;  /* 0x000000008c8c723a */ /* 0x000fe80000000000 */
[----:B------:R-:W1:Y:S04]  /*0900*/  MOVM.16.MT88 R141, R141 ;  /* 0x000000008d8d723a */ /* 0x000e680000000000 */
[----:B------:R-:W-:Y:S04]  /*0910*/  MOVM.16.MT88 R12, R14 ;  /* 0x000000000e0c723a */ /* 0x000fe80000000000 */
[----:B------:R-:W4:Y:S04]  /*0920*/  MOVM.16.MT88 R13, R13 ;  /* 0x000000000d0d723a */ /* 0x000f280000000000 */
[----:B------:R-:W5:Y:S01]  /*0930*/  LDG.E R91, desc[UR8][R8.64+0xd8000] ;  /* 0x0d800008085b7981 */ /* 0x000f62000c1e1900 */
[----:B0-----:R-:W-:Y:S01]  /*0940*/  HMMA.16816.F32 R144, R112, R144, RZ ;  /* 0x000000907090723c */ /* 0x001fe200000018ff */
[----:B------:R-:W-:-:S02]  /*0950*/  UIADD3 UR7, UPT, UPT, UR6, 0x60, URZ ;  /* 0x0000006006077890 */ /* 0x000fc4000fffe0ff */
[----:B------:R-:W-:Y:S04]  /*0960*/  MOVM.16.MT88 R16, R32 ;  /* 0x000000002010723a */ /* 0x000fe80000000000 */
[----:B------:R-:W0:Y:S01]  /*0970*/  MOVM.16.MT88 R17, R17 ;  /* 0x000000001111723a */ /* 0x000e220000000000 */
[----:B------:R-:W-:Y:S01]  /*0980*/  LEA R28, R5, UR7, 0x1 ;  /* 0x00000007051c7c11 */ /* 0x000fe2000f8e08ff */
[----:B-1----:R-:W-:Y:S02]  /*0990*/  HMMA.16816.F32 R140, R112, R140, RZ ;  /* 0x0000008c708c723c */ /* 0x002fe400000018ff */
[----:B------:R-:W-:Y:S04]  /*09a0*/  MOVM.16.MT88 R14, R33 ;  /* 0x00000000210e723a */ /* 0x000fe80000000000 */
[----:B------:R-:W1:Y:S04]  /*09b0*/  MOVM.16.MT88 R15, R15 ;  /* 0x000000000f0f723a */ /* 0x000e680000000000 */
[----:B------:R-:W-:Y:S01]  /*09c0*/  LDSM.16.M88.4 R28, [R28] ;  /* 0x000000001c1c783b */ /* 0x000fe20000000200 */
[----:B----4-:R-:W-:Y:S01]  /*09d0*/  HMMA.16816.F32 R144, R120, R12, R144 ;  /* 0x0000000c7890723c */ /* 0x010fe20000001890 */
[----:B------:R-:W-:-:S02]  /*09e0*/  UIADD3 UR7, UPT, UPT, UR6, 0x80, URZ ;  /* 0x0000008006077890 */ /* 0x000fc4000fffe0ff */
[----:B------:R-:W-:Y:S04]  /*09f0*/  MOVM.16.MT88 R12, R66 ;  /* 0x00000000420c723a */ /* 0x000fe80000000000 */
[----:B------:R-:W4:Y:S01]  /*0a00*/  MOVM.16.MT88 R13, R67 ;  /* 0x00000000430d723a */ /* 0x000f220000000000 */
[----:B------:R-:W-:Y:S01]  /*0a10*/  LEA R100, R5, UR7, 0x1 ;  /* 0x0000000705647c11 */ /* 0x000fe2000f8e08ff */
[----:B0-----:R-:W-:Y:S02]  /*0a20*/  HMMA.16816.F32 R140, R120, R16, R140 ;  /* 0x00000010788c723c */ /* 0x001fe4000000188c */
[----:B------:R-:W-:Y:S04]  /*0a30*/  MOVM.16.MT88 R16, R73 ;  /* 0x000000004910723a */ /* 0x000fe80000000000 */
[----:B------:R-:W0:Y:S04]  /*0a40*/  MOVM.16.MT88 R17, R74 ;  /* 0x000000004a11723a */ /* 0x000e280000000000 */
[----:B------:R-:W-:Y:S01]  /*0a50*/  LDSM.16.M88.4 R100, [R100] ;  /* 0x000000006464783b */ /* 0x000fe20000000200 */
[----:B-1----:R-:W-:Y:S03]  /*0a60*/  HMMA.16816.F32 R144, R76, R14, R144 ;  /* 0x0000000e4c90723c */ /* 0x002fe60000001890 */
[----:B------:R-:W5:Y:S01]  /*0a70*/  LDG.E R32, desc[UR8][R8.64+0xde010] ;  /* 0x0de0100808207981 */ /* 0x000f62000c1e1900 */
[----:B------:R-:W-:-:S03]  /*0a80*/  UIADD3 UR7, UPT, UPT, UR6, 0xa0, URZ ;  /* 0x000000a006077890 */ /* 0x000fc6000fffe0ff */
[----:B------:R-:W-:Y:S04]  /*0a90*/  MOVM.16.MT88 R14, R75 ;  /* 0x000000004b0e723a */ /* 0x000fe80000000000 */
[----:B------:R-:W1:Y:S01]  /*0aa0*/  MOVM.16.MT88 R15, R80 ;  /* 0x00000000500f723a */ /* 0x000e620000000000 */
[----:B----4-:R-:W-:Y:S03]  /*0ab0*/  HMMA.16816.F32 R140, R76, R12, R140 ;  /* 0x0000000c4c8c723c */ /* 0x010fe6000000188c */
[----:B------:R-:W4:Y:S01]  /*0ac0*/  LDG.E R33, desc[UR8][R8.64+0xd2010] ;  /* 0x0d20100808217981 */ /* 0x000f22000c1e1900 */
[----:B------:R-:W-:-:S03]  /*0ad0*/  LEA R96, R5, UR7, 0x1 ;  /* 0x0000000705607c11 */ /* 0x000fc6000f8e08ff */
[----:B------:R-:W-:Y:S04]  /*0ae0*/  MOVM.16.MT88 R12, R65 ;  /* 0x00000000410c723a */ /* 0x000fe80000000000 */
[----:B------:R1:W1:Y:S01]  /*0af0*/  MOVM.16.MT88 R13, R64 ;  /* 0x00000000400d723a */ /* 0x0002620000000000 */
[----:B0-----:R-:W-:Y:S03]  /*0b00*/  HMMA.16816.F32 R144, R28, R16, R144 ;  /* 0x000000101c90723c */ /* 0x001fe60000001890 */
[----:B------:R-:W-:Y:S01]  /*0b10*/  LDSM.16.M88.4 R96, [R96] ;  /* 0x000000006060783b */ /* 0x000fe20000000200 */
[----:B------:R-:W-:-:S03]  /*0b20*/  UIADD3 UR7, UPT, UPT, UR6, 0xc0, URZ ;  /* 0x000000c006077890 */ /* 0x000fc6000fffe0ff */
[----:B------:R-:W-:Y:S04]  /*0b30*/  MOVM.16.MT88 R16, R72 ;  /* 0x000000004810723a */ /* 0x000fe80000000000 */
[----:B------:R-:W0:Y:S01]  /*0b40*/  MOVM.16.MT88 R17, R71 ;  /* 0x000000004711723a */ /* 0x000e220000000000 */
[----:B-1----:R-:W-:Y:S01]  /*0b50*/  HMMA.16816.F32 R140, R28, R14, R140 ;  /* 0x0000000e1c8c723c */ /* 0x002fe2000000188c */
[----:B------:R-:W-:Y:S02]  /*0b60*/  LEA R64, R5, UR7, 0x1 ;  /* 0x0000000705407c11 */ /* 0x000fe4000f8e08ff */
[----:B------:R-:W-:Y:S04]  /*0b70*/  MOVM.16.MT88 R14, R19 ;  /* 0x00000000130e723a */ /* 0x000fe80000000000 */
[----:B------:R-:W1:Y:S01]  /*0b80*/  MOVM.16.MT88 R15, R18 ;  /* 0x00000000120f723a */ /* 0x000e620000000000 */
[----:B------:R-:W-:Y:S03]  /*0b90*/  HMMA.16816.F32 R144, R100, R12, R144 ;  /* 0x0000000c6490723c */ /* 0x000fe60000001890 */
[----:B------:R-:W-:Y:S01]  /*0ba0*/  LDSM.16.M88.4 R64, [R64] ;  /* 0x000000004040783b */ /* 0x000fe20000000200 */
[----:B------:R-:W-:-:S03]  /*0bb0*/  UIADD3 UR7, UPT, UPT, UR6, 0xe0, URZ ;  /* 0x000000e006077890 */ /* 0x000fc6000fffe0ff */
[----:B------:R-:W-:Y:S04]  /*0bc0*/  MOVM.16.MT88 R12, R70 ;  /* 0x00000000460c723a */ /* 0x000fe80000000000 */
[----:B------:R-:W1:Y:S01]  /*0bd0*/  MOVM.16.MT88 R13, R63 ;  /* 0x000000003f0d723a */ /* 0x000e620000000000 */
[----:B0-----:R-:W-:Y:S01]  /*0be0*/  HMMA.16816.F32 R140, R100, R16, R140 ;  /* 0x00000010648c723c */ /* 0x001fe2000000188c */
[----:B------:R-:W-:Y:S02]  /*0bf0*/  LEA R16, R5, UR7, 0x1 ;  /* 0x0000000705107c11 */ /* 0x000fe4000f8e08ff */
[----:B------:R-:W-:Y:S04]  /*0c00*/  MOVM.16.MT88 R20, R20 ;  /* 0x000000001414723a */ /* 0x000fe80000000000 */
[----:B------:R-:W0:Y:S01]  /*0c10*/  MOVM.16.MT88 R21, R21 ;  /* 0x000000001515723a */ /* 0x000e220000000000 */
[----:B-1----:R-:W-:Y:S03]  /*0c20*/  HMMA.16816.F32 R144, R96, R14, R144 ;  /* 0x0000000e6090723c */ /* 0x002fe60000001890 */
[----:B------:R-:W-:Y:S01]  /*0c30*/  LDSM.16.M88.4 R16, [R16] ;  /* 0x000000001010783b */ /* 0x000fe20000000200 */
[----:B------:R-:W-:-:S03]  /*0c40*/  UIADD3 UR7, UPT, UPT, UR6, 0x100, URZ ;  /* 0x0000010006077890 */ /* 0x000fc6000fffe0ff */
[----:B------:R-:W-:Y:S04]  /*0c50*/  MOVM.16.MT88 R14, R69 ;  /* 0x00000000450e723a */ /* 0x000fe80000000000 */
[----:B------:R-:W1:Y:S01]  /*0c60*/  MOVM.16.MT88 R15, R62 ;  /* 0x000000003e0f723a */ /* 0x000e620000000000 */
[----:B------:R-:W-:Y:S01]  /*0c70*/  LEA R136, R5, UR7, 0x1 ;  /* 0x0000000705887c11 */ /* 0x000fe2000f8e08ff */
[----:B------:R-:W-:Y:S02]  /*0c80*/  HMMA.16816.F32 R140, R96, R12, R140 ;  /* 0x0000000c608c723c */ /* 0x000fe4000000188c */
[----:B------:R-:W-:Y:S04]  /*0c90*/  MOVM.16.MT88 R12, R61 ;  /* 0x000000003d0c723a */ /* 0x000fe80000000000 */
[----:B------:R-:W1:Y:S02]  /*0ca0*/  MOVM.16.MT88 R13, R60 ;  /* 0x000000003c0d723a */ /* 0x000e640000000000 */
[----:B0-----:R-:W-:Y:S02]  /*0cb0*/  HMMA.16816.F32 R144, R64, R20, R144 ;  /* 0x000000144090723c */ /* 0x001fe40000001890 */
[----:B------:R-:W-:Y:S01]  /*0cc0*/  LDSM.16.M88.4 R136, [R136] ;  /* 0x000000008888783b */ /* 0x000fe20000000200 */
[----:B------:R-:W-:-:S03]  /*0cd0*/  UIADD3 UR7, UPT, UPT, UR6, 0x120, URZ ;  /* 0x0000012006077890 */ /* 0x000fc6000fffe0ff */
[----:B------:R-:W-:Y:S04]  /*0ce0*/  MOVM.16.MT88 R20, R59 ;  /* 0x000000003b14723a */ /* 0x000fe80000000000 */
[----:B------:R-:W0:Y:S01]  /*0cf0*/  MOVM.16.MT88 R21, R68 ;  /* 0x000000004415723a */ /* 0x000e220000000000 */
[----:B------:R-:W-:-:S03]  /*0d00*/  LEA R128, R5, UR7, 0x1 ;  /* 0x0000000705807c11 */ /* 0x000fc6000f8e08ff */
[----:B------:R-:W4:Y:S01]  /*0d10*/  LDG.E R90, desc[UR8][R8.64+0xde000] ;  /* 0x0de00008085a7981 */ /* 0x000f22000c1e1900 */
[----:B-1----:R-:W-:Y:S03]  /*0d20*/  HMMA.16816.F32 R140, R64, R14, R140 ;  /* 0x0000000e408c723c */ /* 0x002fe6000000188c */
[----:B------:R-:W-:Y:S04]  /*0d30*/  MOVM.16.MT88 R14, R58 ;  /* 0x000000003a0e723a */ /* 0x000fe80000000000 */
[----:B------:R-:W1:Y:S01]  /*0d40*/  MOVM.16.MT88 R15, R57 ;  /* 0x00000000390f723a */ /* 0x000e620000000000 */
[----:B------:R-:W-:Y:S03]  /*0d50*/  HMMA.16816.F32 R144, R16, R12, R144 ;  /* 0x0000000c1090723c */ /* 0x000fe60000001890 */
[----:B------:R-:W4:Y:S04]  /*0d60*/  LDG.E R89, desc[UR8][R8.64+0xd8010] ;  /* 0x0d80100808597981 */ /* 0x000f28000c1e1900 */
[----:B------:R-:W-:Y:S01]  /*0d70*/  LDSM.16.M88.4 R128, [R128] ;  /* 0x000000008080783b */ /* 0x000fe20000000200 */
[----:B------:R-:W-:-:S03]  /*0d80*/  UIADD3 UR7, UPT, UPT, UR6, 0x140, URZ ;  /* 0x0000014006077890 */ /* 0x000fc6000fffe0ff */
[----:B------:R-:W-:Y:S04]  /*0d90*/  MOVM.16.MT88 R12, R56 ;  /* 0x00000000380c723a */ /* 0x000fe80000000000 */
[----:B------:R-:W2:Y:S01]  /*0da0*/  MOVM.16.MT88 R13, R55 ;  /* 0x00000000370d723a */ /* 0x000ea20000000000 */
[----:B------:R-:W-:-:S03]  /*0db0*/  LEA R104, R5, UR7, 0x1 ;  /* 0x0000000705687c11 */ /* 0x000fc6000f8e08ff */
[----:B------:R-:W4:Y:S01]  /*0dc0*/  LDG.E R88, desc[UR8][R8.64+0xe4000] ;  /* 0x0e40000808587981 */ /* 0x000f22000c1e1900 */
[----:B0-----:R-:W-:Y:S03]  /*0dd0*/  HMMA.16816.F32 R140, R16, R20, R140 ;  /* 0x00000014108c723c */ /* 0x001fe6000000188c */
[----:B------:R-:W4:Y:S04]  /*0de0*/  LDG.E R83, desc[UR8][R8.64+0xea000] ;  /* 0x0ea0000808537981 */ /* 0x000f28000c1e1900 */
[----:B------:R-:W-:Y:S04]  /*0df0*/  MOVM.16.MT88 R20, R54 ;  /* 0x000000003614723a */ /* 0x000fe80000000000 */
[----:B------:R-:W0:Y:S01]  /*0e00*/  MOVM.16.MT88 R21, R51 ;  /* 0x000000003315723a */ /* 0x000e220000000000 */
[----:B-1----:R-:W-:Y:S03]  /*0e10*/  HMMA.16816.F32 R144, R136, R14, R144 ;  /* 0x0000000e8890723c */ /* 0x002fe60000001890 */
[----:B------:R-:W4:Y:S04]  /*0e20*/  LDG.E R82, desc[UR8][R8.64+0xe4010] ;  /* 0x0e40100808527981 */ /* 0x000f28000c1e1900 */
[----:B------:R-:W4:Y:S04]  /*0e30*/  LDG.E R81, desc[UR8][R8.64+0xea010] ;  /* 0x0ea0100808517981 */ /* 0x000f28000c1e1900 */
[----:B------:R-:W-:Y:S01]  /*0e40*/  LDSM.16.M88.4 R104, [R104] ;  /* 0x000000006868783b */ /* 0x000fe20000000200 */
[----:B------:R-:W-:-:S03]  /*0e50*/  UIADD3 UR7, UPT, UPT, UR6, 0x160, URZ ;  /* 0x0000016006077890 */ /* 0x000fc6000fffe0ff */
[----:B------:R-:W-:Y:S04]  /*0e60*/  MOVM.16.MT88 R14, R53 ;  /* 0x00000000350e723a */ /* 0x000fe80000000000 */
[----:B------:R-:W1:Y:S01]  /*0e70*/  MOVM.16.MT88 R15, R50 ;  /* 0x00000000320f723a */ /* 0x000e620000000000 */
[----:B------:R-:W-:-:S03]  /*0e80*/  LEA R84, R5, UR7, 0x1 ;  /* 0x0000000705547c11 */ /* 0x000fc6000f8e08ff */
[----:B------:R-:W4:Y:S01]  /*0e90*/  LDG.E R80, desc[UR8][R8.64+0xf0000] ;  /* 0x0f00000808507981 */ /* 0x000f22000c1e1900 */
[----:B--2---:R-:W-:Y:S03]  /*0ea0*/  HMMA.16816.F32 R140, R136, R12, R140 ;  /* 0x0000000c888c723c */ /* 0x004fe6000000188c */
[----:B------:R-:W2:Y:S04]  /*0eb0*/  LDG.E R75, desc[UR8][R8.64+0xf6000] ;  /* 0x0f600008084b7981 */ /* 0x000ea8000c1e1900 */
[----:B------:R-:W-:Y:S04]  /*0ec0*/  MOVM.16.MT88 R12, R49 ;  /* 0x00000000310c723a */ /* 0x000fe80000000000 */
[----:B------:R-:W1:Y:S01]  /*0ed0*/  MOVM.16.MT88 R13, R52 ;  /* 0x00000000340d723a */ /* 0x000e620000000000 */
[----:B0-----:R-:W-:Y:S03]  /*0ee0*/  HMMA.16816.F32 R144, R128, R20, R144 ;  /* 0x000000148090723c */ /* 0x001fe60000001890 */
[----:B------:R-:W2:Y:S04]  /*0ef0*/  LDG.E R74, desc[UR8][R8.64+0xf0010] ;  /* 0x0f001008084a7981 */ /* 0x000ea8000c1e1900 */
[----:B------:R-:W2:Y:S04]  /*0f00*/  LDG.E R73, desc[UR8][R8.64+0xf6010] ;  /* 0x0f60100808497981 */ /* 0x000ea8000c1e1900 */
[----:B------:R-:W-:Y:S01]  /*0f10*/  LDSM.16.M88.4 R84, [R84] ;  /* 0x000000005454783b */ /* 0x000fe20000000200 */
[----:B------:R-:W-:-:S03]  /*0f20*/  UIADD3 UR7, UPT, UPT, UR6, 0x180, URZ ;  /* 0x0000018006077890 */ /* 0x000fc6000fffe0ff */
[----:B------:R-:W-:Y:S04]  /*0f30*/  MOVM.16.MT88 R20, R48 ;  /* 0x000000003014723a */ /* 0x000fe80000000000 */
[----:B------:R-:W0:Y:S01]  /*0f40*/  MOVM.16.MT88 R21, R47 ;  /* 0x000000002f15723a */ /* 0x000e220000000000 */
[----:B------:R-:W-:Y:S01]  /*0f50*/  LEA R68, R5, UR7, 0x1 ;  /* 0x0000000705447c11 */ /* 0x000fe2000f8e08ff */
[----:B-1----:R-:W-:Y:S02]  /*0f60*/  HMMA.16816.F32 R140, R128, R14, R140 ;  /* 0x0000000e808c723c */ /* 0x002fe4000000188c */
[----:B------:R-:W-:Y:S04]  /*0f70*/  MOVM.16.MT88 R14, R43 ;  /* 0x000000002b0e723a */ /* 0x000fe80000000000 */
[----:B------:R-:W1:Y:S04]  /*0f80*/  MOVM.16.MT88 R15, R42 ;  /* 0x000000002a0f723a */ /* 0x000e680000000000 */
[----:B------:R-:W2:Y:S01]  /*0f90*/  LDG.E R62, desc[UR8][R8.64+0xfc010] ;  /* 0x0fc01008083e7981 */ /* 0x000ea2000c1e1900 */
[----:B------:R-:W-:Y:S03]  /*0fa0*/  HMMA.16816.F32 R144, R104, R12, R144 ;  /* 0x0000000c6890723c */ /* 0x000fe60000001890 */
[----:B------:R-:W2:Y:S04]  /*0fb0*/  LDG.E R61, desc[UR8][R8.64+0x102010] ;  /* 0x10201008083d7981 */ /* 0x000ea8000c1e1900 */
[----:B------:R-:W-:Y:S04]  /*0fc0*/  LDSM.16.M88.4 R68, [R68] ;  /* 0x000000004444783b */ /* 0x000fe80000000200 */
[----:B------:R-:W2:Y:S04]  /*0fd0*/  LDG.E R72, desc[UR8][R8.64+0xfc000] ;  /* 0x0fc0000808487981 */ /* 0x000ea8000c1e1900 */
[----:B------:R-:W2:Y:S01]  /*0fe0*/  LDG.E R63, desc[UR8][R8.64+0x102000] ;  /* 0x10200008083f7981 */ /* 0x000ea2000c1e1900 */
[----:B------:R-:W-:-:S03]  /*0ff0*/  UIADD3 UR7, UPT, UPT, UR6, 0x1a0, URZ ;  /* 0x000001a006077890 */ /* 0x000fc6000fffe0ff */
[----:B------:R-:W-:Y:S04]  /*1000*/  MOVM.16.MT88 R12, R27 ;  /* 0x000000001b0c723a */ /* 0x000fe80000000000 */
[----:B------:R-:W3:Y:S01]  /*1010*/  MOVM.16.MT88 R13, R26 ;  /* 0x000000001a0d723a */ /* 0x000ee20000000000 */
[----:B------:R-:W-:Y:S01]  /*1020*/  LEA R52, R5, UR7, 0x1 ;  /* 0x0000000705347c11 */ /* 0x000fe2000f8e08ff */
[----:B0-----:R-:W-:Y:S02]  /*1030*/  HMMA.16816.F32 R140, R104, R20, R140 ;  /* 0x00000014688c723c */ /* 0x001fe4000000188c */
[----:B------:R-:W-:Y:S04]  /*1040*/  MOVM.16.MT88 R20, R41 ;  /* 0x000000002914723a */ /* 0x000fe80000000000 */
[----:B------:R-:W0:Y:S02]  /*1050*/  MOVM.16.MT88 R21, R40 ;  /* 0x000000002815723a */ /* 0x000e240000000000 */
[----:B-1----:R-:W-:Y:S02]  /*1060*/  HMMA.16816.F32 R144, R84, R14, R144 ;  /* 0x0000000e5490723c */ /* 0x002fe40000001890 */
[----:B------:R-:W-:Y:S04]  /*1070*/  LDSM.16.M88.4 R52, [R52] ;  /* 0x000000003434783b */ /* 0x000fe80000000200 */
[----:B------:R-:W2:Y:S04]  /*1080*/  LDG.E R60, desc[UR8][R8.64+0x108000] ;  /* 0x10800008083c7981 */ /* 0x000ea8000c1e1900 */
[----:B------:R-:W2:Y:S04]  /*1090*/  LDG.E R59, desc[UR8][R8.64+0x10e000] ;  /* 0x10e00008083b7981 */ /* 0x000ea8000c1e1900 */
[----:B------:R-:W2:Y:S04]  /*10a0*/  LDG.E R58, desc[UR8][R8.64+0x108010] ;  /* 0x10801008083a7981 */ /* 0x000ea8000c1e1900 */
[----:B------:R-:W2:Y:S01]  /*10b0*/  LDG.E R57, desc[UR8][R8.64+0x10e010] ;  /* 0x10e0100808397981 */ /* 0x000ea2000c1e1900 */
[----:B------:R-:W-:-:S03]  /*10c0*/  UIADD3 UR7, UPT, UPT, UR6, 0x1c0, URZ ;  /* 0x000001c006077890 */ /* 0x000fc6000fffe0ff */
[----:B------:R-:W-:Y:S04]  /*10d0*/  MOVM.16.MT88 R14, R46 ;  /* 0x000000002e0e723a */ /* 0x000fe80000000000 */
[----:B------:R-:W1:Y:S01]  /*10e0*/  MOVM.16.MT88 R15, R45 ;  /* 0x000000002d0f723a */ /* 0x000e620000000000 */
[----:B------:R-:W-:Y:S01]  /*10f0*/  LEA R42, R5, UR7, 0x1 ;  /* 0x00000007052a7c11 */ /* 0x000fe2000f8e08ff */
[----:B---3--:R-:W-:Y:S02]  /*1100*/  HMMA.16816.F32 R140, R84, R12, R140 ;  /* 0x0000000c548c723c */ /* 0x008fe4000000188c */
[----:B------:R-:W-:Y:S04]  /*1110*/  MOVM.16.MT88 R12, R23 ;  /* 0x00000000170c723a */ /* 0x000fe80000000000 */
[----:B------:R-:W3:Y:S02]  /*1120*/  MOVM.16.MT88 R13, R22 ;  /* 0x00000000160d723a */ /* 0x000ee40000000000 */
[----:B0-----:R-:W-:Y:S02]  /*1130*/  HMMA.16816.F32 R144, R68, R20, R144 ;  /* 0x000000144490723c */ /* 0x001fe40000001890 */
[----:B------:R-:W-:Y:S04]  /*1140*/  LDSM.16.M88.4 R40, [R42] ;  /* 0x000000002a28783b */ /* 0x000fe80000000200 */
[----:B------:R-:W2:Y:S04]  /*1150*/  LDG.E R56, desc[UR8][R8.64+0x114000] ;  /* 0x1140000808387981 */ /* 0x000ea8000c1e1900 */
[----:B------:R-:W2:Y:S01]  /*1160*/  LDG.E R51, desc[UR8][R8.64+0x11a000] ;  /* 0x11a0000808337981 */ /* 0x000ea2000c1e1900 */
[----:B------:R-:W-:-:S03]  /*1170*/  UIADD3 UR7, UPT, UPT, UR6, 0x1e0, URZ ;  /* 0x000001e006077890 */ /* 0x000fc6000fffe0ff */
[----:B------:R-:W2:Y:S04]  /*1180*/  LDG.E R50, desc[UR8][R8.64+0x114010] ;  /* 0x1140100808327981 */ /* 0x000ea8000c1e1900 */
[----:B------:R-:W2:Y:S01]  /*1190*/  LDG.E R49, desc[UR8][R8.64+0x11a010] ;  /* 0x11a0100808317981 */ /* 0x000ea2000c1e1900 */
[----:B------:R-:W-:-:S03]  /*11a0*/  LEA R20, R5, UR7, 0x1 ;  /* 0x0000000705147c11 */ /* 0x000fc6000f8e08ff */
[----:B------:R-:W-:Y:S04]  /*11b0*/  MOVM.16.MT88 R24, R24 ;  /* 0x000000001818723a */ /* 0x000fe80000000000 */
[----:B------:R-:W0:Y:S01]  /*11c0*/  MOVM.16.MT88 R25, R25 ;  /* 0x000000001919723a */ /* 0x000e220000000000 */
[----:B-1----:R-:W-:Y:S03]  /*11d0*/  HMMA.16816.F32 R140, R68, R14, R140 ;  /* 0x0000000e448c723c */ /* 0x002fe6000000188c */
[----:B------:R-:W-:Y:S04]  /*11e0*/  MOVM.16.MT88 R14, R44 ;  /* 0x000000002c0e723a */ /* 0x000fe80000000000 */
[----:B------:R-:W1:Y:S01]  /*11f0*/  MOVM.16.MT88 R15, R39 ;  /* 0x00000000270f723a */ /* 0x000e620000000000 */
[----:B---3--:R-:W-:Y:S03]  /*1200*/  HMMA.16816.F32 R144, R52, R12, R144 ;  /* 0x0000000c3490723c */ /* 0x008fe60000001890 */
[----:B------:R-:W-:Y:S01]  /*1210*/  LDSM.16.M88.4 R20, [R20] ;  /* 0x000000001414783b */ /* 0x000fe20000000200 */
[----:B------:R-:W-:-:S03]  /*1220*/  UIADD3 UR7, UPT, UPT, UR6, 0x200, URZ ;  /* 0x0000020006077890 */ /* 0x000fc6000fffe0ff */
[----:B------:R-:W3:Y:S04]  /*1230*/  LDG.E R48, desc[UR8][R8.64+0x120010] ;  /* 0x1200100808307981 */ /* 0x000ee8000c1e1900 */
[----:B------:R-:W3:Y:S01]  /*1240*/  LDG.E R47, desc[UR8][R8.64+0x126010] ;  /* 0x12601008082f7981 */ /* 0x000ee2000c1e1900 */
[----:B------:R-:W-:-:S03]  /*1250*/  LEA R132, R5, UR7, 0x1 ;  /* 0x0000000705847c11 */ /* 0x000fc6000f8e08ff */
[----:B------:R-:W-:Y:S04]  /*1260*/  MOVM.16.MT88 R12, R111 ;  /* 0x000000006f0c723a */ /* 0x000fe80000000000 */
[----:B------:R-:W5:Y:S01]  /*1270*/  MOVM.16.MT88 R13, R110 ;  /* 0x000000006e0d723a */ /* 0x000f620000000000 */
[----:B0-----:R-:W-:Y:S03]  /*1280*/  HMMA.16816.F32 R140, R52, R24, R140 ;  /* 0x00000018348c723c */ /* 0x001fe6000000188c */
[----:B------:R-:W-:Y:S04]  /*1290*/  MOVM.16.MT88 R24, R38 ;  /* 0x000000002618723a */ /* 0x000fe80000000000 */
[----:B------:R-:W0:Y:S01]  /*12a0*/  MOVM.16.MT88 R25, R37 ;  /* 0x000000002519723a */ /* 0x000e220000000000 */
[----:B-1----:R-:W-:Y:S03]  /*12b0*/  HMMA.16816.F32 R144, R40, R14, R144 ;  /* 0x0000000e2890723c */ /* 0x002fe60000001890 */
[----:B------:R-:W3:Y:S04]  /*12c0*/  LDG.E R26, desc[UR8][R8.64+0x120000] ;  /* 0x12000008081a7981 */ /* 0x000ee8000c1e1900 */
[----:B------:R-:W3:Y:S04]  /*12d0*/  LDG.E R27, desc[UR8][R8.64+0x126000] ;  /* 0x12600008081b7981 */ /* 0x000ee8000c1e1900 */
[----:B------:R-:W-:Y:S01]  /*12e0*/  LDSM.16.M88.4 R132, [R132] ;  /* 0x000000008484783b */ /* 0x000fe20000000200 */
[----:B------:R-:W-:-:S03]  /*12f0*/  UIADD3 UR7, UPT, UPT, UR6, 0x220, URZ ;  /* 0x0000022006077890 */ /* 0x000fc6000fffe0ff */
[----:B------:R-:W-:Y:S04]  /*1300*/  MOVM.16.MT88 R14, R36 ;  /* 0x00000000240e723a */ /* 0x000fe80000000000 */
[----:B------:R-:W1:Y:S01]  /*1310*/  MOVM.16.MT88 R15, R35 ;  /* 0x00000000230f723a */ /* 0x000e620000000000 */
[----:B------:R-:W-:-:S03]  /*1320*/  LEA R124, R5, UR7, 0x1 ;  /* 0x00000007057c7c11 */ /* 0x000fc6000f8e08ff */
[----:B------:R-:W3:Y:S01]  /*1330*/  LDG.E R44, desc[UR8][R8.64+0x12c010] ;  /* 0x12c01008082c7981 */ /* 0x000ee2000c1e1900 */
[----:B-----5:R-:W-:Y:S03]  /*1340*/  HMMA.16816.F32 R140, R40, R12, R140 ;  /* 0x0000000c288c723c */ /* 0x020fe6000000188c */
[----:B------:R-:W5:Y:S04]  /*1350*/  LDG.E R39, desc[UR8][R8.64+0x132010] ;  /* 0x1320100808277981 */ /* 0x000f68000c1e1900 */
[----:B------:R-:W-:Y:S04]  /*1360*/  MOVM.16.MT88 R12, R109 ;  /* 0x000000006d0c723a */ /* 0x000fe80000000000 */
[----:B------:R-:W1:Y:S01]  /*1370*/  MOVM.16.MT88 R13, R108 ;  /* 0x000000006c0d723a */ /* 0x000e620000000000 */
[C---:B0-----:R-:W-:Y:S03]  /*1380*/  HMMA.16816.F32 R144, R20.reuse, R24, R144 ;  /* 0x000000181490723c */ /* 0x041fe60000001890 */
[----:B------:R-:W5:Y:S04]  /*1390*/  LDG.E R46, desc[UR8][R8.64+0x12c000] ;  /* 0x12c00008082e7981 */ /* 0x000f68000c1e1900 */
[----:B------:R-:W5:Y:S04]  /*13a0*/  LDG.E R45, desc[UR8][R8.64+0x132000] ;  /* 0x13200008082d7981 */ /* 0x000f68000c1e1900 */
[----:B------:R-:W-:Y:S01]  /*13b0*/  LDSM.16.M88.4 R124, [R124] ;  /* 0x000000007c7c783b */ /* 0x000fe20000000200 */
[----:B-1----:R-:W-:Y:S03]  /*13c0*/  HMMA.16816.F32 R140, R20, R14, R140 ;  /* 0x0000000e148c723c */ /* 0x002fe6000000188c */
[----:B------:R-:W-:Y:S04]  /*13d0*/  MOVM.16.MT88 R14, R93 ;  /* 0x000000005d0e723a */ /* 0x000fe80000000000 */
[----:B------:R-:W0:Y:S04]  /*13e0*/  MOVM.16.MT88 R15, R92 ;  /* 0x000000005c0f723a */ /* 0x000e280000000000 */
[----:B------:R-:W5:Y:S01]  /*13f0*/  LDG.E R38, desc[UR8][R8.64+0x138000] ;  /* 0x1380000808267981 */ /* 0x000f62000c1e1900 */
[----:B------:R-:W-:Y:S03]  /*1400*/  HMMA.16816.F32 R144, R132, R12, R144 ;  /* 0x0000000c8490723c */ /* 0x000fe60000001890 */
[----:B------:R-:W5:Y:S04]  /*1410*/  LDG.E R37, desc[UR8][R8.64+0x13e000] ;  /* 0x13e0000808257981 */ /* 0x000f68000c1e1900 */
[----:B------:R-:W5:Y:S04]  /*1420*/  LDG.E R36, desc[UR8][R8.64+0x138010] ;  /* 0x1380100808247981 */ /* 0x000f68000c1e1900 */
[----:B------:R-:W5:Y:S04]  /*1430*/  LDG.E R35, desc[UR8][R8.64+0x13e010] ;  /* 0x13e0100808237981 */ /* 0x000f68000c1e1900 */
[----:B------:R-:W5:Y:S04]  /*1440*/  LDG.E R164, desc[UR8][R8.64+0x14a010] ;  /* 0x14a0100808a47981 */ /* 0x000f68000c1e1900 */
[----:B------:R-:W5:Y:S04]  /*1450*/  LDG.E R161, desc[UR8][R8.64+0x150010] ;  /* 0x1500100808a17981 */ /* 0x000f68000c1e1900 */
[----:B------:R-:W5:Y:S01]  /*1460*/  LDG.E R160, desc[UR8][R8.64+0x156010] ;  /* 0x1560100808a07981 */ /* 0x000f62000c1e1900 */
[----:B0-----:R-:W-:Y:S03]  /*1470*/  HMMA.16816.F32 R144, R124, R14, R144 ;  /* 0x0000000e7c90723c */ /* 0x001fe60000001890 */
[----:B------:R0:W-:Y:S04]  /*1480*/  MOVM.16.MT88 R15, R32 ;  /* 0x00000000200f723a */ /* 0x0001e80000000000 */
[----:B------:R-:W5:Y:S04]  /*1490*/  LDG.E R163, desc[UR8][R8.64+0x150000] ;  /* 0x1500000808a37981 */ /* 0x000f68000c1e1900 */
[----:B0-----:R-:W5:Y:S04]  /*14a0*/  LDG.E R32, desc[UR8][R8.64+0x144010] ;  /* 0x1440100808207981 */ /* 0x001f68000c1e1900 */
[----:B------:R0:W-:Y:S04]  /*14b0*/  MOVM.16.MT88 R12, R34 ;  /* 0x00000000220c723a */ /* 0x0001e80000000000 */
[----:B----4-:R1:W-:Y:S04]  /*14c0*/  MOVM.16.MT88 R13, R33 ;  /* 0x00000000210d723a */ /* 0x0103e80000000000 */
[----:B0-----:R-:W4:Y:S04]  /*14d0*/  LDG.E R34, desc[UR8][R8.64+0x144000] ;  /* 0x1440000808227981 */ /* 0x001f28000c1e1900 */
[----:B-1----:R-:W4:Y:S04]  /*14e0*/  LDG.E R33, desc[UR8][R8.64+0x14a000] ;  /* 0x14a0000808217981 */ /* 0x002f28000c1e1900 */
[----:B------:R-:W4:Y:S04]  /*14f0*/  LDG.E R162, desc[UR8][R8.64+0x156000] ;  /* 0x1560000808a27981 */ /* 0x000f28000c1e1900 */
[----:B------:R-:W4:Y:S04]  /*1500*/  LDG.E R159, desc[UR8][R8.64+0x15c000] ;  /* 0x15c00008089f7981 */ /* 0x000f28000c1e1900 */
[----:B------:R-:W4:Y:S04]  /*1510*/  LDG.E R158, desc[UR8][R8.64+0x162000] ;  /* 0x16200008089e7981 */ /* 0x000f28000c1e1900 */
[----:B------:R-:W-:Y:S04]  /*1520*/  MOVM.16.MT88 R24, R95 ;  /* 0x000000005f18723a */ /* 0x000fe80000000000 */
[----:B------:R-:W0:Y:S01]  /*1530*/  MOVM.16.MT88 R25, R94 ;  /* 0x000000005e19723a */ /* 0x000e220000000000 */
[----:B------:R-:W-:-:S03]  /*1540*/  UIADD3 UR7, UPT, UPT, UR6, 0x240, URZ ;  /* 0x0000024006077890 */ /* 0x000fc6000fffe0ff */
[----:B------:R-:W4:Y:S03]  /*1550*/  LDG.E R157, desc[UR8][R8.64+0x15c010] ;  /* 0x15c01008089d7981 */ /* 0x000f26000c1e1900 */
[C---:B------:R-:W-:Y:S01]  /*1560*/  LEA R116, R5.reuse, UR7, 0x1 ;  /* 0x0000000705747c11 */ /* 0x040fe2000f8e08ff */
[----:B------:R-:W4:Y:S05]  /*1570*/  LDG.E R156, desc[UR8][R8.64+0x162010] ;  /* 0x16201008089c7981 */ /* 0x000f2a000c1e1900 */
[----:B------:R-:W-:Y:S01]  /*1580*/  LDSM.16.M88.4 R116, [R116] ;  /* 0x000000007474783b */ /* 0x000fe20000000200 */
[----:B------:R-:W-:Y:S01]  /*1590*/  UIADD3 UR7, UPT, UPT, UR6, 0x260, URZ ;  /* 0x0000026006077890 */ /* 0x000fe2000fffe0ff */
[----:B0-----:R-:W-:Y:S05]  /*15a0*/  HMMA.16816.F32 R140, R132, R24, R140 ;  /* 0x00000018848c723c */ /* 0x001fea000000188c */
[C---:B------:R-:W-:Y:S01]  /*15b0*/  LEA R108, R5.reuse, UR7, 0x1 ;  /* 0x00000007056c7c11 */ /* 0x040fe2000f8e08ff */
[----:B------:R-:W-:Y:S04]  /*15c0*/  MOVM.16.MT88 R24, R91 ;  /* 0x000000005b18723a */ /* 0x000fe80000000000 */
[----:B------:R-:W0:Y:S04]  /*15d0*/  MOVM.16.MT88 R25, R90 ;  /* 0x000000005a19723a */ /* 0x000e280000000000 */
[----:B------:R-:W-:Y:S04]  /*15e0*/  LDSM.16.M88.4 R108, [R108] ;  /* 0x000000006c6c783b */ /* 0x000fe80000000200 */
[----:B------:R-:W1:Y:S01]  /*15f0*/  MOVM.16.MT88 R14, R89 ;  /* 0x00000000590e723a */ /* 0x000e620000000000 */
[----:B------:R-:W-:Y:S01]  /*1600*/  UIADD3 UR7, UPT, UPT, UR6, 0x280, URZ ;  /* 0x0000028006077890 */ /* 0x000fe2000fffe0ff */
[----:B------:R-:W-:Y:S05]  /*1610*/  HMMA.16816.F32 R140, R124, R12, R140 ;  /* 0x0000000c7c8c723c */ /* 0x000fea000000188c */
[----:B------:R-:W-:Y:S01]  /*1620*/  LEA R92, R5, UR7, 0x1 ;  /* 0x00000007055c7c11 */ /* 0x000fe2000f8e08ff */
[----:B------:R2:W-:Y:S04]  /*1630*/  MOVM.16.MT88 R12, R88 ;  /* 0x00000000580c723a */ /* 0x0005e80000000000 */
[----:B------:R-:W2:Y:S01]  /*1640*/  MOVM.16.MT88 R13, R83 ;  /* 0x00000000530d723a */ /* 0x000ea20000000000 */
[C---:B0-----:R-:W-:Y:S03]  /*1650*/  HMMA.16816.F32 R144, R116.reuse, R24, R144 ;  /* 0x000000187490723c */ /* 0x041fe60000001890 */
[----:B------:R-:W-:Y:S04]  /*1660*/  LDSM.16.M88.4 R92, [R92] ;  /* 0x000000005c5c783b */ /* 0x000fe80000000200 */
[----:B------:R-:W-:Y:S04]  /*1670*/  MOVM.16.MT88 R24, R82 ;  /* 0x000000005218723a */ /* 0x000fe80000000000 */
[----:B------:R-:W0:Y:S01]  /*1680*/  MOVM.16.MT88 R25, R81 ;  /* 0x000000005119723a */ /* 0x000e220000000000 */
[----:B-1----:R-:W-:Y:S01]  /*1690*/  HMMA.16816.F32 R140, R116, R14, R140 ;  /* 0x0000000e748c723c */ /* 0x002fe2000000188c */
[----:B------:R-:W-:-:S02]  /*16a0*/  UIADD3 UR7, UPT, UPT, UR6, 0x2a0, URZ ;  /* 0x000002a006077890 */ /* 0x000fc4000fffe0ff */
[----:B------:R-:W-:Y:S04]  /*16b0*/  MOVM.16.MT88 R14, R80 ;  /* 0x00000000500e723a */ /* 0x000fe80000000000 */
[----:B--2---:R-:W1:Y:S01]  /*16c0*/  MOVM.16.MT88 R15, R75 ;  /* 0x000000004b0f723a */ /* 0x004e620000000000 */
[----:B------:R-:W-:Y:S01]  /*16d0*/  LEA R88, R5, UR7, 0x1 ;  /* 0x0000000705587c11 */ /* 0x000fe2000f8e08ff */
[C---:B------:R-:W-:Y:S02]  /*16e0*/  HMMA.16816.F32 R144, R108.reuse, R12, R144 ;  /* 0x0000000c6c90723c */ /* 0x040fe40000001890 */
[----:B------:R-:W-:Y:S04]  /*16f0*/  MOVM.16.MT88 R12, R74 ;  /* 0x000000004a0c723a */ /* 0x000fe80000000000 */
[----:B------:R-:W2:Y:S04]  /*1700*/  MOVM.16.MT88 R13, R73 ;  /* 0x00000000490d723a */ /* 0x000ea80000000000 */
[----:B------:R-:W-:Y:S01]  /*1710*/  LDSM.16.M88.4 R88, [R88] ;  /* 0x000000005858783b */ /* 0x000fe20000000200 */
[----:B0-----:R-:W-:Y:S01]  /*1720*/  HMMA.16816.F32 R140, R108, R24, R140 ;  /* 0x000000186c8c723c */ /* 0x001fe2000000188c */
[----:B------:R-:W-:-:S02]  /*1730*/  UIADD3 UR7, UPT, UPT, UR6, 0x2c0, URZ ;  /* 0x000002c006077890 */ /* 0x000fc4000fffe0ff */
[----:B------:R0:W-:Y:S06]  /*1740*/  MOVM.16.MT88 R24, R72 ;  /* 0x000000004818723a */ /* 0x0001ec0000000000 */
[----:B-1----:R-:W-:Y:S01]  /*1750*/  HMMA.16816.F32 R144, R92, R14, R144 ;  /* 0x0000000e5c90723c */ /* 0x002fe20000001890 */
[----:B------:R-:W-:Y:S01]  /*1760*/  MOVM.16.MT88 R14, R62 ;  /* 0x000000003e0e723a */ /* 0x000fe20000000000 */
[----:B------:R-:W-:-:S03]  /*1770*/  LEA R80, R5, UR7, 0x1 ;  /* 0x0000000705507c11 */ /* 0x000fc6000f8e08ff */
[----:B------:R-:W1:Y:S04]  /*1780*/  MOVM.16.MT88 R15, R61 ;  /* 0x000000003d0f723a */ /* 0x000e680000000000 */
[----:B------:R-:W1:Y:S02]  /*1790*/  MOVM.16.MT88 R25, R63 ;  /* 0x000000003f19723a */ /* 0x000e640000000000 */
[----:B--2---:R-:W-:Y:S02]  /*17a0*/  HMMA.16816.F32 R140, R92, R12, R140 ;  /* 0x0000000c5c8c723c */ /* 0x004fe4000000188c */
[----:B------:R-:W-:Y:S01]  /*17b0*/  LDSM.16.M88.4 R80, [R80] ;  /* 0x000000005050783b */ /* 0x000fe20000000200 */
[----:B------:R-:W-:-:S03]  /*17c0*/  UIADD3 UR7, UPT, UPT, UR6, 0x2e0, URZ ;  /* 0x000002e006077890 */ /* 0x000fc6000fffe0ff */
[----:B------:R2:W-:Y:S03]  /*17d0*/  MOVM.16.MT88 R12, R60 ;  /* 0x000000003c0c723a */ /* 0x0005e60000000000 */
[C---:B0-----:R-:W-:Y:S01]  /*17e0*/  LEA R72, R5.reuse, UR7, 0x1 ;  /* 0x0000000705487c11 */ /* 0x041fe2000f8e08ff */
[----:B------:R-:W0:Y:S05]  /*17f0*/  MOVM.16.MT88 R13, R59 ;  /* 0x000000003b0d723a */ /* 0x000e2a0000000000 */
[----:B------:R-:W-:Y:S05]  /*1800*/  LDSM.16.M88.4 R72, [R72] ;  /* 0x000000004848783b */ /* 0x000fea0000000200 */
[C---:B-1----:R-:W-:Y:S01]  /*1810*/  HMMA.16816.F32 R140, R88.reuse, R14, R140 ;  /* 0x0000000e588c723c */ /* 0x042fe2000000188c */
[----:B------:R-:W-:Y:S04]  /*1820*/  MOVM.16.MT88 R14, R58 ;  /* 0x000000003a0e723a */ /* 0x000fe80000000000 */
[----:B------:R-:W1:Y:S03]  /*1830*/  MOVM.16.MT88 R15, R57 ;  /* 0x00000000390f723a */ /* 0x000e660000000000 */
[----:B------:R-:W-:Y:S01]  /*1840*/  HMMA.16816.F32 R144, R88, R24, R144 ;  /* 0x000000185890723c */ /* 0x000fe20000001890 */
[----:B------:R-:W-:Y:S01]  /*1850*/  UIADD3 UR7, UPT, UPT, UR6, 0x300, URZ ;  /* 0x0000030006077890 */ /* 0x000fe2000fffe0ff */
[----:B------:R-:W-:Y:S04]  /*1860*/  MOVM.16.MT88 R24, R56 ;  /* 0x000000003818723a */ /* 0x000fe80000000000 */
[----:B------:R-:W3:Y:S01]  /*1870*/  MOVM.16.MT88 R25, R51 ;  /* 0x000000003319723a */ /* 0x000ee20000000000 */
[----:B--2---:R-:W-:-:S06]  /*1880*/  LEA R60, R5, UR7, 0x1 ;  /* 0x00000007053c7c11 */ /* 0x004fcc000f8e08ff */
[----:B------:R-:W-:Y:S07]  /*1890*/  LDSM.16.M88.4 R60, [R60] ;  /* 0x000000003c3c783b */ /* 0x000fee0000000200 */
[C---:B0-----:R-:W-:Y:S08]  /*18a0*/  HMMA.16816.F32 R144, R80.reuse, R12, R144 ;  /* 0x0000000c5090723c */ /* 0x041ff00000001890 */
[----:B-1----:R-:W-:Y:S01]  /*18b0*/  HMMA.16816.F32 R140, R80, R14, R140 ;  /* 0x0000000e508c723c */ /* 0x002fe2000000188c */
[----:B------:R-:W-:Y:S04]  /*18c0*/  MOVM.16.MT88 R14, R50 ;  /* 0x00000000320e723a */ /* 0x000fe80000000000 */
[----:B------:R-:W0:Y:S01]  /*18d0*/  MOVM.16.MT88 R15, R49 ;  /* 0x00000000310f723a */ /* 0x000e220000000000 */
[----:B------:R-:W-:-:S03]  /*18e0*/  UIADD3 UR7, UPT, UPT, UR6, 0x320, URZ ;  /* 0x0000032006077890 */ /* 0x000fc6000fffe0ff */
[----:B---3--:R-:W-:Y:S03]  /*18f0*/  MOVM.16.MT88 R26, R26 ;  /* 0x000000001a1a723a */ /* 0x008fe60000000000 */
[----:B------:R-:W-:Y:S01]  /*1900*/  HMMA.16816.F32 R144, R72, R24, R144 ;  /* 0x000000184890723c */ /* 0x000fe20000001890 */
[----:B------:R-:W-:Y:S01]  /*1910*/  MOVM.16.MT88 R24, R48 ;  /* 0x000000003018723a */ /* 0x000fe20000000000 */
[----:B------:R-:W-:-:S03]  /*1920*/  LEA R56, R5, UR7, 0x1 ;  /* 0x0000000705387c11 */ /* 0x000fc6000f8e08ff */
[----:B------:R-:W1:Y:S04]  /*1930*/  MOVM.16.MT88 R25, R47 ;  /* 0x000000002f19723a */ /* 0x000e680000000000 */
[----:B------:R-:W-:Y:S04]  /*1940*/  LDSM.16.M88.4 R56, [R56] ;  /* 0x000000003838783b */ /* 0x000fe80000000200 */
[----:B------:R-:W2:Y:S01]  /*1950*/  MOVM.16.MT88 R27, R27 ;  /* 0x000000001b1b723a */ /* 0x000ea20000000000 */
[----:B0-----:R-:W-:Y:S01]  /*1960*/  HMMA.16816.F32 R140, R72, R14, R140 ;  /* 0x0000000e488c723c */ /* 0x001fe2000000188c */
[----:B------:R-:W-:-:S02]  /*1970*/  UIADD3 UR7, UPT, UPT, UR6, 0x340, URZ ;  /* 0x0000034006077890 */ /* 0x000fc4000fffe0ff */
[----:B------:R-:W3:Y:S04]  /*1980*/  LDG.E R13, desc[UR8][R8.64+0x168000] ;  /* 0x16800008080d7981 */ /* 0x000ee8000c1e1900 */
[----:B------:R-:W3:Y:S01]  /*1990*/  LDG.E R12, desc[UR8][R8.64+0x16e000] ;  /* 0x16e00008080c7981 */ /* 0x000ee2000c1e1900 */
[----:B------:R-:W-:-:S06]  /*19a0*/  LEA R49, R5, UR7, 0x1 ;  /* 0x0000000705317c11 */ /* 0x000fcc000f8e08ff */
[----:B------:R-:W-:Y:S06]  /*19b0*/  LDSM.16.M88.4 R48, [R49] ;  /* 0x000000003130783b */ /* 0x000fec0000000200 */
[C---:B-1----:R-:W-:Y:S01]  /*19c0*/  HMMA.16816.F32 R140, R60.reuse, R24, R140 ;  /* 0x000000183c8c723c */ /* 0x042fe2000000188c */
[----:B------:R0:W-:Y:S04]  /*19d0*/  MOVM.16.MT88 R24, R44 ;  /* 0x000000002c18723a */ /* 0x0001e80000000000 */
[----:B-----5:R-:W1:Y:S04]  /*19e0*/  MOVM.16.MT88 R25, R39 ;  /* 0x000000002719723a */ /* 0x020e680000000000 */
[----:B------:R-:W-:Y:S04]  /*19f0*/  MOVM.16.MT88 R14, R46 ;  /* 0x000000002e0e723a */ /* 0x000fe80000000000 */
[----:B------:R-:W5:Y:S01]  /*1a00*/  MOVM.16.MT88 R15, R45 ;  /* 0x000000002d0f723a */ /* 0x000f620000000000 */
[----:B--2---:R-:W-:Y:S01]  /*1a10*/  HMMA.16816.F32 R144, R60, R26, R144 ;  /* 0x0000001a3c90723c */ /* 0x004fe20000001890 */
[----:B------:R-:W-:-:S06]  /*1a20*/  UIADD3 UR7, UPT, UPT, UR6, 0x360, URZ ;  /* 0x0000036006077890 */ /* 0x000fcc000fffe0ff */
[----:B0-----:R-:W-:-:S06]  /*1a30*/  LEA R44, R5, UR7, 0x1 ;  /* 0x00000007052c7c11 */ /* 0x001fcc000f8e08ff */
[----:B------:R-:W-:Y:S01]  /*1a40*/  LDSM.16.M88.4 R44, [R44] ;  /* 0x000000002c2c783b */ /* 0x000fe20000000200 */
[C---:B-1----:R-:W-:Y:S03]  /*1a50*/  HMMA.16816.F32 R140, R56.reuse, R24, R140 ;  /* 0x00000018388c723c */ /* 0x042fe6000000188c */
[----:B------:R-:W-:Y:S04]  /*1a60*/  MOVM.16.MT88 R24, R38 ;  /* 0x000000002618723a */ /* 0x000fe80000000000 */
[----:B------:R0:W1:Y:S01]  /*1a70*/  MOVM.16.MT88 R25, R37 ;  /* 0x000000002519723a */ /* 0x0000620000000000 */
[----:B-----5:R-:W-:Y:S03]  /*1a80*/  HMMA.16816.F32 R144, R56, R14, R144 ;  /* 0x0000000e3890723c */ /* 0x020fe60000001890 */
[----:B------:R-:W-:Y:S04]  /*1a90*/  MOVM.16.MT88 R14, R36 ;  /* 0x00000000240e723a */ /* 0x000fe80000000000 */
[----:B------:R-:W2:Y:S01]  /*1aa0*/  MOVM.16.MT88 R15, R35 ;  /* 0x00000000230f723a */ /* 0x000ea20000000000 */
[----:B------:R-:W-:-:S06]  /*1ab0*/  UIADD3 UR7, UPT, UPT, UR6, 0x380, URZ ;  /* 0x0000038006077890 */ /* 0x000fcc000fffe0ff */
[----:B0-----:R-:W-:-:S06]  /*1ac0*/  LEA R37, R5, UR7, 0x1 ;  /* 0x0000000705257c11 */ /* 0x001fcc000f8e08ff */
[----:B------:R-:W-:Y:S01]  /*1ad0*/  LDSM.16.M88.4 R36, [R37] ;  /* 0x000000002524783b */ /* 0x000fe20000000200 */
[C---:B-1----:R-:W-:Y:S03]  /*1ae0*/  HMMA.16816.F32 R144, R48.reuse, R24, R144 ;  /* 0x000000183090723c */ /* 0x042fe60000001890 */
[----:B------:R-:W-:Y:S04]  /*1af0*/  MOVM.16.MT88 R24, R32 ;  /* 0x000000002018723a */ /* 0x000fe80000000000 */
[----:B------:R-:W0:Y:S01]  /*1b00*/  MOVM.16.MT88 R25, R164 ;  /* 0x00000000a419723a */ /* 0x000e220000000000 */
[----:B--2---:R-:W-:Y:S03]  /*1b10*/  HMMA.16816.F32 R140, R48, R14, R140 ;  /* 0x0000000e308c723c */ /* 0x004fe6000000188c */
[----:B----4-:R-:W-:Y:S04]  /*1b20*/  MOVM.16.MT88 R26, R34 ;  /* 0x00000000221a723a */ /* 0x010fe80000000000 */
[----:B------:R1:W2:Y:S01]  /*1b30*/  MOVM.16.MT88 R27, R33 ;  /* 0x00000000211b723a */ /* 0x0002a20000000000 */
[----:B------:R-:W-:-:S03]  /*1b40*/  UIADD3 UR7, UPT, UPT, UR6, 0x3a0, URZ ;  /* 0x000003a006077890 */ /* 0x000fc6000fffe0ff */
[----:B------:R4:W-:Y:S03]  /*1b50*/  MOVM.16.MT88 R14, R163 ;  /* 0x00000000a30e723a */ /* 0x0009e60000000000 */
[----:B-1----:R-:W-:Y:S01]  /*1b60*/  LEA R33, R5, UR7, 0x1 ;  /* 0x0000000705217c11 */ /* 0x002fe2000f8e08ff */
[----:B------:R1:W-:Y:S04]  /*1b70*/  MOVM.16.MT88 R15, R162 ;  /* 0x00000000a20f723a */ /* 0x0003e80000000000 */
[----:B----4-:R-:W4:Y:S01]  /*1b80*/  LDG.E R163, desc[UR8][R8.64+0x168010] ;  /* 0x1680100808a37981 */ /* 0x010f22000c1e1900 */
[C---:B0-----:R-:W-:Y:S03]  /*1b90*/  HMMA.16816.F32 R140, R44.reuse, R24, R140 ;  /* 0x000000182c8c723c */ /* 0x041fe6000000188c */
[----:B------:R-:W-:Y:S04]  /*1ba0*/  MOVM.16.MT88 R24, R161 ;  /* 0x00000000a118723a */ /* 0x000fe80000000000 */
[----:B------:R0:W5:Y:S01]  /*1bb0*/  MOVM.16.MT88 R25, R160 ;  /* 0x00000000a019723a */ /* 0x0001620000000000 */
[----:B--2---:R-:W-:Y:S03]  /*1bc0*/  HMMA.16816.F32 R144, R44, R26, R144 ;  /* 0x0000001a2c90723c */ /* 0x004fe60000001890 */
[----:B------:R-:W-:Y:S04]  /*1bd0*/  LDSM.16.M88.4 R32, [R33] ;  /* 0x000000002120783b */ /* 0x000fe80000000200 */
[----:B-1----:R-:W2:Y:S01]  /*1be0*/  LDG.E R162, desc[UR8][R8.64+0x16e010] ;  /* 0x16e0100808a27981 */ /* 0x002ea2000c1e1900 */
[----:B0-----:R-:W0:Y:S04]  /*1bf0*/  LDC.64 R160, c[0x0][0x390] ;  /* 0x0000e400ffa07b82 */ /* 0x001e280000000a00 */
[C---:B-----5:R-:W-:Y:S01]  /*1c00*/  HMMA.16816.F32 R140, R36.reuse, R24, R140 ;  /* 0x00000018248c723c */ /* 0x060fe2000000188c */
[----:B------:R-:W-:Y:S04]  /*1c10*/  MOVM.16.MT88 R24, R159 ;  /* 0x000000009f18723a */ /* 0x000fe80000000000 */
[----:B------:R-:W1:Y:S03]  /*1c20*/  MOVM.16.MT88 R25, R158 ;  /* 0x000000009e19723a */ /* 0x000e660000000000 */
[----:B------:R-:W-:Y:S01]  /*1c30*/  HMMA.16816.F32 R144, R36, R14, R144 ;  /* 0x0000000e2490723c */ /* 0x000fe20000001890 */
[----:B------:R-:W-:Y:S01]  /*1c40*/  UIADD3 UR7, UPT, UPT, UR6, 0x3c0, URZ ;  /* 0x000003c006077890 */ /* 0x000fe2000fffe0ff */
[----:B------:R5:W-:-:S15]  /*1c50*/  MOVM.16.MT88 R14, R157 ;  /* 0x000000009d0e723a */ /* 0x000bde0000000000 */
[----:B------:R-:W-:-:S03]  /*1c60*/  NOP ;  /* 0x0000000000007918 */ /* 0x000fc60000000000 */
[----:B-1----:R-:W-:Y:S01]  /*1c70*/  HMMA.16816.F32 R144, R32, R24, R144 ;  /* 0x000000182090723c */ /* 0x002fe20000001890 */
[----:B------:R-:W-:Y:S01]  /*1c80*/  LEA R24, R5, UR7, 0x1 ;  /* 0x0000000705187c11 */ /* 0x000fe2000f8e08ff */
[----:B------:R-:W-:Y:S01]  /*1c90*/  UIMAD UR7, UR5, 0x6000, URZ ;  /* 0x00006000050778a4 */ /* 0x000fe2000f8e02ff */
[----:B------:R1:W0:Y:S04]  /*1ca0*/  MOVM.16.MT88 R15, R156 ;  /* 0x000000009c0f723a */ /* 0x0002280000000000 */
[----:B------:R-:W-:Y:S01]  /*1cb0*/  LDSM.16.M88.4 R24, [R24] ;  /* 0x000000001818783b */ /* 0x000fe20000000200 */
[----:B-----5:R-:W-:-:S03]  /*1cc0*/  LOP3.LUT R157, R3, UR7, RZ, 0xfc, !PT ;  /* 0x00000007039d7c12 */ /* 0x020fc6000f8efcff */
[----:B-1----:R-:W5:Y:S02]  /*1cd0*/  LDG.E R156, desc[UR8][R8.64+0x174010] ;  /* 0x17401008089c7981 */ /* 0x002f64000c1e1900 */
[----:B0-----:R-:W-:Y:S02]  /*1ce0*/  IMAD.WIDE.U32 R160, R157, 0x4, R160 ;  /* 0x000000049da07825 */ /* 0x001fe400078e00a0 */
[----:B------:R-:W5:Y:S01]  /*1cf0*/  LDG.E R157, desc[UR8][R8.64+0x17a010] ;  /* 0x17a01008089d7981 */ /* 0x000f62000c1e1900 */
[----:B------:R-:W-:-:S03]  /*1d00*/  LEA R158, P0, R166, R160, 0x3 ;  /* 0x000000a0a69e7211 */ /* 0x000fc600078018ff */
[----:B------:R-:W5:Y:S01]  /*1d10*/  LDG.E R160, desc[UR8][R8.64+0x174000] ;  /* 0x1740000808a07981 */ /* 0x000f62000c1e1900 */
[----:B------:R-:W-:-:S03]  /*1d20*/  LEA.HI.X R159, R166, R161, R167, 0x3, P0 ;  /* 0x000000a1a69f7211 */ /* 0x000fc600000f1ca7 */
[----:B------:R-:W5:Y:S01]  /*1d30*/  LDG.E R161, desc[UR8][R8.64+0x17a000] ;  /* 0x17a0000808a17981 */ /* 0x000f62000c1e1900 */
[----:B------:R-:W-:Y:S01]  /*1d40*/  HMMA.16816.F32 R140, R32, R14, R140 ;  /* 0x0000000e208c723c */ /* 0x000fe2000000188c */
[----:B------:R-:W-:Y:S02]  /*1d50*/  UIADD3 UR6, UPT, UPT, UR6, 0x3e0, URZ ;  /* 0x000003e006067890 */ /* 0x000fe4000fffe0ff */
[----:B---3--:R-:W-:Y:S04]  /*1d60*/  MOVM.16.MT88 R14, R13 ;  /* 0x000000000d0e723a */ /* 0x008fe80000000000 */
[----:B------:R-:W0:Y:S02]  /*1d70*/  MOVM.16.MT88 R15, R12 ;  /* 0x000000000c0f723a */ /* 0x000e240000000000 */
[C---:B0-----:R-:W-:Y:S02]  /*1d80*/  HMMA.16816.F32 R144, R24.reuse, R14, R144 ;  /* 0x0000000e1890723c */ /* 0x041fe40000001890 */
[----:B----4-:R-:W-:Y:S04]  /*1d90*/  MOVM.16.MT88 R12, R163 ;  /* 0x00000000a30c723a */ /* 0x010fe80000000000 */
[----:B--2---:R-:W0:Y:S05]  /*1da0*/  MOVM.16.MT88 R13, R162 ;  /* 0x00000000a20d723a */ /* 0x004e2a0000000000 */
[----:B0-----:R-:W-:Y:S01]  /*1db0*/  HMMA.16816.F32 R140, R24, R12, R140 ;  /* 0x0000000c188c723c */ /* 0x001fe2000000188c */
[----:B------:R-:W-:-:S06]  /*1dc0*/  LEA R12, R5, UR6, 0x1 ;  /* 0x00000006050c7c11 */ /* 0x000fcc000f8e08ff */
[----:B------:R-:W-:Y:S04]  /*1dd0*/  LDSM.16.M88.4 R12, [R12] ;  /* 0x000000000c0c783b */ /* 0x000fe80000000200 */
[----:B-----5:R-:W-:Y:S04]  /*1de0*/  MOVM.16.MT88 R156, R156 ;  /* 0x000000009c9c723a */ /* 0x020fe80000000000 */
[----:B------:R-:W0:Y:S04]  /*1df0*/  MOVM.16.MT88 R157, R157 ;  /* 0x000000009d9d723a */ /* 0x000e280000000000 */
[----:B------:R-:W-:Y:S04]  /*1e00*/  MOVM.16.MT88 R160, R160 ;  /* 0x00000000a0a0723a */ /* 0x000fe80000000000 */
[----:B------:R-:W1:Y:S01]  /*1e10*/  MOVM.16.MT88 R161, R161 ;  /* 0x00000000a1a1723a */ /* 0x000e620000000000 */
[C---:B0-----:R-:W-:Y:S08]  /*1e20*/  HMMA.16816.F32 R140, R12.reuse, R156, R140 ;  /* 0x0000009c0c8c723c */ /* 0x041ff0000000188c */
[----:B-1----:R-:W-:Y:S11]  /*1e30*/  HMMA.16816.F32 R144, R12, R160, R144 ;  /* 0x000000a00c90723c */ /* 0x002ff60000001890 */
[----:B------:R-:W-:Y:S04]  /*1e40*/  STG.E.64 desc[UR8][R158.64+0x20], R140 ;  /* 0x0000208c9e007986 */ /* 0x000fe8000c101b08 */
[----:B------:R-:W-:Y:S04]  /*1e50*/  STG.E.64 desc[UR8][R158.64+0xc020], R142 ;  /* 0x00c0208e9e007986 */ /* 0x000fe8000c101b08 */
[----:B------:R-:W-:Y:S04]  /*1e60*/  STG.E.64 desc[UR8][R158.64], R144 ;  /* 0x000000909e007986 */ /* 0x000fe8000c101b08 */
[----:B------:R-:W-:Y:S04]  /*1e70*/  STG.E.64 desc[UR8][R158.64+0xc000], R146 ;  /* 0x00c000929e007986 */ /* 0x000fe8000c101b08 */
[----:B------:R-:W2:Y:S04]  /*1e80*/  LDG.E R163, desc[UR8][R8.64+0x30] ;  /* 0x0000300808a37981 */ /* 0x000ea8000c1e1900 */
[----:B------:R-:W3:Y:S04]  /*1e90*/  LDG.E R164, desc[UR8][R8.64+0x6030] ;  /* 0x0060300808a47981 */ /* 0x000ee8000c1e1900 */
[----:B------:R-:W4:Y:S04]  /*1ea0*/  LDG.E R156, desc[UR8][R8.64+0xc030] ;  /* 0x00c03008089c7981 */ /* 0x000f28000c1e1900 */
        /* <DEDUP_REMOVED lines=9> */
[----:B--2---:R0:W-:Y:S04]  /*1f40*/  MOVM.16.MT88 R140, R163 ;  /* 0x00000000a38c723a */ /* 0x0041e80000000000 */
[----:B---3--:R1:W2:Y:S04]  /*1f50*/  MOVM.16.MT88 R141, R164 ;  /* 0x00000000a48d723a */ /* 0x0082a80000000000 */
[----:B0-----:R-:W3:Y:S04]  /*1f60*/  LDG.E R163, desc[UR8][R8.64+0x18030] ;  /* 0x0180300808a37981 */ /* 0x001ee8000c1e1900 */
[----:B-1----:R-:W3:Y:S04]  /*1f70*/  LDG.E R164, desc[UR8][R8.64+0x1e030] ;  /* 0x01e0300808a47981 */ /* 0x002ee8000c1e1900 */
[----:B----4-:R-:W-:Y:S04]  /*1f80*/  MOVM.16.MT88 R156, R156 ;  /* 0x000000009c9c723a */ /* 0x010fe80000000000 */
[----:B-----5:R-:W0:Y:S01]  /*1f90*/  MOVM.16.MT88 R157, R157 ;  /* 0x000000009d9d723a */ /* 0x020e220000000000 */
[----:B--2---:R-:W-:Y:S03]  /*1fa0*/  HMMA.16816.F32 R140, R112, R140, RZ ;  /* 0x0000008c708c723c */ /* 0x004fe600000018ff */
[----:B------:R1:W-:Y:S04]  /*1fb0*/  MOVM.16.MT88 R144, R5 ;  /* 0x000000000590723a */ /* 0x0003e80000000000 */
[----:B------:R2:W4:Y:S04]  /*1fc0*/  MOVM.16.MT88 R145, R162 ;  /* 0x00000000a291723a */ /* 0x0005280000000000 */
[----:B-1----:R-:W5:Y:S04]  /*1fd0*/  LDG.E R5, desc[UR8][R8.64+0x18020] ;  /* 0x0180200808057981 */ /* 0x002f68000c1e1900 */
[----:B--2---:R-:W2:Y:S05]  /*1fe0*/  LDG.E R162, desc[UR8][R8.64+0x1e020] ;  /* 0x01e0200808a27981 */ /* 0x004eaa000c1e1900 */
[----:B0-----:R-:W-:Y:S01]  /*1ff0*/  HMMA.16816.F32 R140, R120, R156, R140 ;  /* 0x0000009c788c723c */ /* 0x001fe2000000188c */
[----:B---3--:R0:W-:Y:S04]  /*2000*/  MOVM.16.MT88 R156, R163 ;  /* 0x00000000a39c723a */ /* 0x0081e80000000000 */
[----:B------:R1:W3:Y:S04]  /*2010*/  MOVM.16.MT88 R157, R164 ;  /* 0x00000000a49d723a */ /* 0x0002e80000000000 */
[----:B0-----:R-:W2:Y:S04]  /*2020*/  LDG.E R163, desc[UR8][R8.64+0x30030] ;  /* 0x0300300808a37981 */ /* 0x001ea8000c1e1900 */
[----:B-1----:R-:W2:Y:S04]  /*2030*/  LDG.E R164, desc[UR8][R8.64+0x36030] ;  /* 0x0360300808a47981 */ /* 0x002ea8000c1e1900 */
[----:B------:R-:W-:Y:S04]  /*2040*/  MOVM.16.MT88 R160, R160 ;  /* 0x00000000a0a0723a */ /* 0x000fe80000000000 */
[----:B------:R-:W0:Y:S01]  /*2050*/  MOVM.16.MT88 R161, R161 ;  /* 0x00000000a1a1723a */ /* 0x000e220000000000 */
[----:B----4-:R-:W-:Y:S08]  /*2060*/  HMMA.16816.F32 R144, R112, R144, RZ ;  /* 0x000000907090723c */ /* 0x010ff000000018ff */
[----:B---3--:R-:W-:Y:S01]  /*2070*/  HMMA.16816.F32 R140, R76, R156, R140 ;  /* 0x0000009c4c8c723c */ /* 0x008fe2000000188c */
[----:B------:R1:W-:Y:S04]  /*2080*/  MOVM.16.MT88 R156, R167 ;  /* 0x00000000a79c723a */ /* 0x0003e80000000000 */
[----:B------:R3:W4:Y:S04]  /*2090*/  MOVM.16.MT88 R157, R168 ;  /* 0x00000000a89d723a */ /* 0x0007280000000000 */
[----:B-1----:R-:W4:Y:S04]  /*20a0*/  LDG.E R167, desc[UR8][R8.64+0x3c030] ;  /* 0x03c0300808a77981 */ /* 0x002f28000c1e1900 */
[----:B---3--:R-:W3:Y:S01]  /*20b0*/  LDG.E R168, desc[UR8][R8.64+0x42030] ;  /* 0x0420300808a87981 */ /* 0x008ee2000c1e1900 */
[----:B0-----:R-:W-:Y:S03]  /*20c0*/  HMMA.16816.F32 R144, R120, R160, R144 ;  /* 0x000000a07890723c */ /* 0x001fe60000001890 */
[----:B-----5:R0:W-:Y:S04]  /*20d0*/  MOVM.16.MT88 R160, R5 ;  /* 0x0000000005a0723a */ /* 0x0201e80000000000 */
[----:B--2---:R1:W2:Y:S04]  /*20e0*/  MOVM.16.MT88 R161, R162 ;  /* 0x00000000a2a1723a */ /* 0x0042a80000000000 */
[----:B0-----:R-:W5:Y:S01]  /*20f0*/  LDG.E R5, desc[UR8][R8.64+0x30020] ;  /* 0x0300200808057981 */ /* 0x001f62000c1e1900 */
[----:B----4-:R-:W-:Y:S03]  /*2100*/  HMMA.16816.F32 R140, R28, R156, R140 ;  /* 0x0000009c1c8c723c */ /* 0x010fe6000000188c */
[----:B-1----:R-:W4:Y:S05]  /*2110*/  LDG.E R162, desc[UR8][R8.64+0x36020] ;  /* 0x0360200808a27981 */ /* 0x002f2a000c1e1900 */
[----:B--2---:R-:W-:Y:S01]  /*2120*/  HMMA.16816.F32 R144, R76, R160, R144 ;  /* 0x000000a04c90723c */ /* 0x004fe20000001890 */
[----:B------:R0:W-:Y:S04]  /*2130*/  MOVM.16.MT88 R160, R165 ;  /* 0x00000000a5a0723a */ /* 0x0001e80000000000 */
[----:B------:R1:W-:Y:S04]  /*2140*/  MOVM.16.MT88 R161, R166 ;  /* 0x00000000a6a1723a */ /* 0x0003e80000000000 */
[----:B0-----:R-:W2:Y:S04]  /*2150*/  LDG.E R165, desc[UR8][R8.64+0x3c020] ;  /* 0x03c0200808a57981 */ /* 0x001ea8000c1e1900 */
[----:B-1----:R-:W2:Y:S04]  /*2160*/  LDG.E R166, desc[UR8][R8.64+0x42020] ;  /* 0x0420200808a67981 */ /* 0x002ea8000c1e1900 */
[----:B------:R0:W-:Y:S04]  /*2170*/  MOVM.16.MT88 R156, R163 ;  /* 0x00000000a39c723a */ /* 0x0001e80000000000 */
[----:B------:R1:W3:Y:S04]  /*2180*/  MOVM.16.MT88 R157, R164 ;  /* 0x00000000a49d723a */ /* 0x0002e80000000000 */
[----:B0-----:R-:W2:Y:S04]  /*2190*/  LDG.E R163, desc[UR8][R8.64+0x48030] ;  /* 0x0480300808a37981 */ /* 0x001ea8000c1e1900 */
[----:B-1----:R-:W2:Y:S01]  /*21a0*/  LDG.E R164, desc[UR8][R8.64+0x4e030] ;  /* 0x04e0300808a47981 */ /* 0x002ea2000c1e1900 */
[----:B---3--:R-:W-:Y:S03]  /*21b0*/  HMMA.16816.F32 R140, R100, R156, R140 ;  /* 0x0000009c648c723c */ /* 0x008fe6000000188c */
[----:B------:R0:W-:Y:S04]  /*21c0*/  MOVM.16.MT88 R156, R167 ;  /* 0x00000000a79c723a */ /* 0x0001e80000000000 */
[----:B------:R1:W3:Y:S04]  /*21d0*/  MOVM.16.MT88 R157, R168 ;  /* 0x00000000a89d723a */ /* 0x0002e80000000000 */
[----:B0-----:R-:W2:Y:S04]  /*21e0*/  LDG.E R167, desc[UR8][R8.64+0x54030] ;  /* 0x0540300808a77981 */ /* 0x001ea8000c1e1900 */
[----:B-1----:R-:W2:Y:S01]  /*21f0*/  LDG.E R168, desc[UR8][R8.64+0x5a030] ;  /* 0x05a0300808a87981 */ /* 0x002ea2000c1e1900 */
[----:B------:R-:W-:Y:S03]  /*2200*/  HMMA.16816.F32 R144, R28, R160, R144 ;  /* 0x000000a01c90723c */ /* 0x000fe60000001890 */
[----:B-----5:R0:W-:Y:S04]  /*2210*/  MOVM.16.MT88 R160, R5 ;  /* 0x0000000005a0723a */ /* 0x0201e80000000000 */
[----:B----4-:R1:W4:Y:S04]  /*2220*/  MOVM.16.MT88 R161, R162 ;  /* 0x00000000a2a1723a */ /* 0x0103280000000000 */
[----:B0-----:R-:W5:Y:S01]  /*2230*/  LDG.E R5, desc[UR8][R8.64+0x48020] ;  /* 0x0480200808057981 */ /* 0x001f62000c1e1900 */
[----:B---3--:R-:W-:Y:S03]  /*2240*/  HMMA.16816.F32 R140, R96, R156, R140 ;  /* 0x0000009c608c723c */ /* 0x008fe6000000188c */
[----:B-1----:R-:W3:Y:S05]  /*2250*/  LDG.E R162, desc[UR8][R8.64+0x4e020] ;  /* 0x04e0200808a27981 */ /* 0x002eea000c1e1900 */
[----:B----4-:R-:W-:Y:S01]  /*2260*/  HMMA.16816.F32 R144, R100, R160, R144 ;  /* 0x000000a06490723c */ /* 0x010fe20000001890 */
[----:B--2---:R0:W-:Y:S04]  /*2270*/  MOVM.16.MT88 R160, R165 ;  /* 0x00000000a5a0723a */ /* 0x0041e80000000000 */
[----:B------:R1:W-:Y:S04]  /*2280*/  MOVM.16.MT88 R161, R166 ;  /* 0x00000000a6a1723a */ /* 0x0003e80000000000 */
[----:B0-----:R-:W2:Y:S04]  /*2290*/  LDG.E R165, desc[UR8][R8.64+0x54020] ;  /* 0x0540200808a57981 */ /* 0x001ea8000c1e1900 */
[----:B-1----:R-:W4:Y:S04]  /*22a0*/  LDG.E R166, desc[UR8][R8.64+0x5a020] ;  /* 0x05a0200808a67981 */ /* 0x002f28000c1e1900 */
[----:B------:R0:W-:Y:S04]  /*22b0*/  MOVM.16.MT88 R156, R163 ;  /* 0x00000000a39c723a */ /* 0x0001e80000000000 */
[----:B------:R1:W1:Y:S04]  /*22c0*/  MOVM.16.MT88 R157, R164 ;  /* 0x00000000a49d723a */ /* 0x0002680000000000 */
[----:B0-----:R-:W4:Y:S04]  /*22d0*/  LDG.E R163, desc[UR8][R8.64+0x60030] ;  /* 0x0600300808a37981 */ /* 0x001f28000c1e1900 */
[----:B-1----:R-:W4:Y:S01]  /*22e0*/  LDG.E R164, desc[UR8][R8.64+0x66030] ;  /* 0x0660300808a47981 */ /* 0x002f22000c1e1900 */
[----:B------:R-:W-:Y:S03]  /*22f0*/  HMMA.16816.F32 R140, R64, R156, R140 ;  /* 0x0000009c408c723c */ /* 0x000fe6000000188c */
[----:B------:R0:W-:Y:S04]  /*2300*/  MOVM.16.MT88 R156, R167 ;  /* 0x00000000a79c723a */ /* 0x0001e80000000000 */
[----:B------:R1:W3:Y:S04]  /*2310*/  MOVM.16.MT88 R157, R168 ;  /* 0x00000000a89d723a */ /* 0x0002e80000000000 */
[----:B0-----:R-:W4:Y:S04]  /*2320*/  LDG.E R167, desc[UR8][R8.64+0x6c030] ;  /* 0x06c0300808a77981 */ /* 0x001f28000c1e1900 */
[----:B-1----:R-:W4:Y:S01]  /*2330*/  LDG.E R168, desc[UR8][R8.64+0x72030] ;  /* 0x0720300808a87981 */ /* 0x002f22000c1e1900 */
[----:B------:R-:W-:Y:S03]  /*2340*/  HMMA.16816.F32 R144, R96, R160, R144 ;  /* 0x000000a06090723c */ /* 0x000fe60000001890 */
[----:B-----5:R0:W-:Y:S04]  /*2350*/  MOVM.16.MT88 R160, R5 ;  /* 0x0000000005a0723a */ /* 0x0201e80000000000 */
[----:B---3--:R1:W3:Y:S04]  /*2360*/  MOVM.16.MT88 R161, R162 ;  /* 0x00000000a2a1723a */ /* 0x0082e80000000000 */
[----:B0-----:R-:W5:Y:S01]  /*2370*/  LDG.E R5, desc[UR8][R8.64+0x60020] ;  /* 0x0600200808057981 */ /* 0x001f62000c1e1900 */
[----:B------:R-:W-:Y:S03]  /*2380*/  HMMA.16816.F32 R140, R16, R156, R140 ;  /* 0x0000009c108c723c */ /* 0x000fe6000000188c */
[----:B-1----:R-:W5:Y:S05]  /*2390*/  LDG.E R162, desc[UR8][R8.64+0x66020] ;  /* 0x0660200808a27981 */ /* 0x002f6a000c1e1900 */
[----:B---3--:R-:W-:Y:S01]  /*23a0*/  HMMA.16816.F32 R144, R64, R160, R144 ;  /* 0x000000a04090723c */ /* 0x008fe20000001890 */
[----:B--2---:R0:W-:Y:S04]  /*23b0*/  MOVM.16.MT88 R160, R165 ;  /* 0x00000000a5a0723a */ /* 0x0041e80000000000 */
[----:B----4-:R1:W-:Y:S04]  /*23c0*/  MOVM.16.MT88 R161, R166 ;  /* 0x00000000a6a1723a */ /* 0x0103e80000000000 */
[----:B0-----:R-:W2:Y:S04]  /*23d0*/  LDG.E R165, desc[UR8][R8.64+0x6c020] ;  /* 0x06c0200808a57981 */ /* 0x001ea8000c1e1900 */
[----:B-1----:R-:W3:Y:S04]  /*23e0*/  LDG.E R166, desc[UR8][R8.64+0x72020] ;  /* 0x0720200808a67981 */ /* 0x002ee8000c1e1900 */
[----:B------:R0:W-:Y:S04]  /*23f0*/  MOVM.16.MT88 R156, R163 ;  /* 0x00000000a39c723a */ /* 0x0001e80000000000 */
[----:B------:R1:W4:Y:S04]  /*2400*/  MOVM.16.MT88 R157, R164 ;  /* 0x00000000a49d723a */ /* 0x0003280000000000 */
[----:B0-----:R-:W3:Y:S04]  /*2410*/  LDG.E R163, desc[UR8][R8.64+0x78030] ;  /* 0x0780300808a37981 */ /* 0x001ee8000c1e1900 */
[----:B-1----:R-:W3:Y:S01]  /*2420*/  LDG.E R164, desc[UR8][R8.64+0x7e030] ;  /* 0x07e0300808a47981 */ /* 0x002ee2000c1e1900 */
[----:B----4-:R-:W-:Y:S03]  /*2430*/  HMMA.16816.F32 R140, R136, R156, R140 ;  /* 0x0000009c888c723c */ /* 0x010fe6000000188c */
[----:B------:R0:W-:Y:S04]  /*2440*/  MOVM.16.MT88 R156, R167 ;  /* 0x00000000a79c723a */ /* 0x0001e80000000000 */
[----:B------:R1:W4:Y:S04]  /*2450*/  MOVM.16.MT88 R157, R168 ;  /* 0x00000000a89d723a */ /* 0x0003280000000000 */
[----:B0-----:R-:W3:Y:S04]  /*2460*/  LDG.E R167, desc[UR8][R8.64+0x84030] ;  /* 0x0840300808a77981 */ /* 0x001ee8000c1e1900 */
[----:B-1----:R-:W3:Y:S01]  /*2470*/  LDG.E R168, desc[UR8][R8.64+0x8a030] ;  /* 0x08a0300808a87981 */ /* 0x002ee2000c1e1900 */
[----:B------:R-:W-:Y:S03]  /*2480*/  HMMA.16816.F32 R144, R16, R160, R144 ;  /* 0x000000a01090723c */ /* 0x000fe60000001890 */
[----:B-----5:R0:W-:Y:S04]  /*2490*/  MOVM.16.MT88 R160, R5 ;  /* 0x0000000005a0723a */ /* 0x0201e80000000000 */
[----:B------:R1:W5:Y:S04]  /*24a0*/  MOVM.16.MT88 R161, R162 ;  /* 0x00000000a2a1723a */ /* 0x0003680000000000 */
[----:B0-----:R-:W3:Y:S01]  /*24b0*/  LDG.E R5, desc[UR8][R8.64+0x78020] ;  /* 0x0780200808057981 */ /* 0x001ee2000c1e1900 */
[----:B----4-:R-:W-:Y:S03]  /*24c0*/  HMMA.16816.F32 R140, R128, R156, R140 ;  /* 0x0000009c808c723c */ /* 0x010fe6000000188c */
[----:B-1----:R-:W4:Y:S05]  /*24d0*/  LDG.E R162, desc[UR8][R8.64+0x7e020] ;  /* 0x07e0200808a27981 */ /* 0x002f2a000c1e1900 */
[----:B-----5:R-:W-:Y:S01]  /*24e0*/  HMMA.16816.F32 R144, R136, R160, R144 ;  /* 0x000000a08890723c */ /* 0x020fe20000001890 */
[----:B--2---:R0:W-:Y:S04]  /*24f0*/  MOVM.16.MT88 R160, R165 ;  /* 0x00000000a5a0723a */ /* 0x0041e80000000000 */
[----:B---3--:R1:W-:Y:S04]  /*2500*/  MOVM.16.MT88 R161, R166 ;  /* 0x00000000a6a1723a */ /* 0x0083e80000000000 */
[----:B0-----:R-:W2:Y:S04]  /*2510*/  LDG.E R165, desc[UR8][R8.64+0x84020] ;  /* 0x0840200808a57981 */ /* 0x001ea8000c1e1900 */
[----:B-1----:R-:W3:Y:S04]  /*2520*/  LDG.E R166, desc[UR8][R8.64+0x8a020] ;  /* 0x08a0200808a67981 */ /* 0x002ee8000c1e1900 */
[----:B------:R0:W-:Y:S04]  /*2530*/  MOVM.16.MT88 R156, R163 ;  /* 0x00000000a39c723a */ /* 0x0001e80000000000 */
[----:B------:R1:W5:Y:S04]  /*2540*/  MOVM.16.MT88 R157, R164 ;  /* 0x00000000a49d723a */ /* 0x0003680000000000 */
[----:B0-----:R-:W3:Y:S04]  /*2550*/  LDG.E R163, desc[UR8][R8.64+0x90030] ;  /* 0x0900300808a37981 */ /* 0x001ee8000c1e1900 */
[----:B-1----:R-:W3:Y:S01]  /*2560*/  LDG.E R164, desc[UR8][R8.64+0x96030] ;  /* 0x0960300808a47981 */ /* 0x002ee2000c1e1900 */
[----:B-----5:R-:W-:Y:S03]  /*2570*/  HMMA.16816.F32 R140, R104, R156, R140 ;  /* 0x0000009c688c723c */ /* 0x020fe6000000188c */
[----:B------:R0:W-:Y:S04]  /*2580*/  MOVM.16.MT88 R156, R167 ;  /* 0x00000000a79c723a */ /* 0x0001e80000000000 */
[----:B------:R1:W5:Y:S04]  /*2590*/  MOVM.16.MT88 R157, R168 ;  /* 0x00000000a89d723a */ /* 0x0003680000000000 */
[----:B0-----:R-:W3:Y:S04]  /*25a0*/  LDG.E R167, desc[UR8][R8.64+0x9c030] ;  /* 0x09c0300808a77981 */ /* 0x001ee8000c1e1900 */
[----:B-1----:R-:W3:Y:S01]  /*25b0*/  LDG.E R168, desc[UR8][R8.64+0xa2030] ;  /* 0x0a20300808a87981 */ /* 0x002ee2000c1e1900 */
[----:B------:R-:W-:Y:S03]  /*25c0*/  HMMA.16816.F32 R144, R128, R160, R144 ;  /* 0x000000a08090723c */ /* 0x000fe60000001890 */
[----:B------:R0:W-:Y:S04]  /*25d0*/  MOVM.16.MT88 R160, R5 ;  /* 0x0000000005a0723a */ /* 0x0001e80000000000 */
[----:B----4-:R1:W4:Y:S04]  /*25e0*/  MOVM.16.MT88 R161, R162 ;  /* 0x00000000a2a1723a */ /* 0x0103280000000000 */
[----:B0-----:R-:W3:Y:S01]  /*25f0*/  LDG.E R5, desc[UR8][R8.64+0x90020] ;  /* 0x0900200808057981 */ /* 0x001ee2000c1e1900 */
[----:B-----5:R-:W-:Y:S03]  /*2600*/  HMMA.16816.F32 R140, R84, R156, R140 ;  /* 0x0000009c548c723c */ /* 0x020fe6000000188c */
[----:B-1----:R-:W5:Y:S05]  /*2610*/  LDG.E R162, desc[UR8][R8.64+0x96020] ;  /* 0x0960200808a27981 */ /* 0x002f6a000c1e1900 */
[----:B----4-:R-:W-:Y:S01]  /*2620*/  HMMA.16816.F32 R144, R104, R160, R144 ;  /* 0x000000a06890723c */ /* 0x010fe20000001890 */
[----:B--2---:R0:W-:Y:S04]  /*2630*/  MOVM.16.MT88 R160, R165 ;  /* 0x00000000a5a0723a */ /* 0x0041e80000000000 */
[----:B---3--:R1:W-:Y:S04]  /*2640*/  MOVM.16.MT88 R161, R166 ;  /* 0x00000000a6a1723a */ /* 0x0083e80000000000 */
        /* <DEDUP_REMOVED lines=12> */
[----:B------:R0:W-:Y:S04]  /*2710*/  MOVM.16.MT88 R160, R5 ;  /* 0x0000000005a0723a */ /* 0x0001e80000000000 */
[----:B-----5:R1:W5:Y:S04]  /*2720*/  MOVM.16.MT88 R161, R162 ;  /* 0x00000000a2a1723a */ /* 0x0203680000000000 */
        /* <DEDUP_REMOVED lines=153> */
[----:B------:R-:W-:Y:S04]  /*30c0*/  MOVM.16.MT88 R156, R167 ;  /* 0x00000000a79c723a */ /* 0x000fe80000000000 */
[----:B------:R-:W0:Y:S01]  /*30d0*/  MOVM.16.MT88 R157, R168 ;  /* 0x00000000a89d723a */ /* 0x000e220000000000 */
[----:B------:R-:W-:Y:S03]  /*30e0*/  HMMA.16816.F32 R144, R44, R160, R144 ;  /* 0x000000a02c90723c */ /* 0x000fe60000001890 */
[----:B------:R1:W-:Y:S04]  /*30f0*/  MOVM.16.MT88 R160, R5 ;  /* 0x0000000005a0723a */ /* 0x0003e80000000000 */
[----:B-----5:R4:W5:Y:S04]  /*3100*/  MOVM.16.MT88 R161, R162 ;  /* 0x00000000a2a1723a */ /* 0x0209680000000000 */
[----:B-1----:R-:W3:Y:S01]  /*3110*/  LDG.E R5, desc[UR8][R8.64+0x168020] ;  /* 0x1680200808057981 */ /* 0x002ee2000c1e1900 */
[----:B0-----:R-:W-:Y:S03]  /*3120*/  HMMA.16816.F32 R140, R32, R156, R140 ;  /* 0x0000009c208c723c */ /* 0x001fe6000000188c */
[----:B----4-:R-:W4:Y:S05]  /*3130*/  LDG.E R162, desc[UR8][R8.64+0x16e020] ;  /* 0x16e0200808a27981 */ /* 0x010f2a000c1e1900 */
[----:B-----5:R-:W-:Y:S01]  /*3140*/  HMMA.16816.F32 R144, R36, R160, R144 ;  /* 0x000000a02490723c */ /* 0x020fe20000001890 */
[----:B--2---:R0:W-:Y:S04]  /*3150*/  MOVM.16.MT88 R160, R165 ;  /* 0x00000000a5a0723a */ /* 0x0041e80000000000 */
[----:B---3--:R1:W-:Y:S04]  /*3160*/  MOVM.16.MT88 R161, R166 ;  /* 0x00000000a6a1723a */ /* 0x0083e80000000000 */
[----:B0-----:R-:W2:Y:S04]  /*3170*/  LDG.E R165, desc[UR8][R8.64+0x174020] ;  /* 0x1740200808a57981 */ /* 0x001ea8000c1e1900 */
[----:B-1----:R-:W3:Y:S04]  /*3180*/  LDG.E R166, desc[UR8][R8.64+0x17a020] ;  /* 0x17a0200808a67981 */ /* 0x002ee8000c1e1900 */
[----:B------:R-:W-:Y:S04]  /*3190*/  MOVM.16.MT88 R156, R163 ;  /* 0x00000000a39c723a */ /* 0x000fe80000000000 */
[----:B------:R-:W0:Y:S02]  /*31a0*/  MOVM.16.MT88 R157, R164 ;  /* 0x00000000a49d723a */ /* 0x000e240000000000 */
[----:B0-----:R-:W-:Y:S02]  /*31b0*/  HMMA.16816.F32 R140, R24, R156, R140 ;  /* 0x0000009c188c723c */ /* 0x001fe4000000188c */
[----:B------:R-:W5:Y:S04]  /*31c0*/  LDG.E R156, desc[UR8][R8.64+0x174030] ;  /* 0x17403008089c7981 */ /* 0x000f68000c1e1900 */
[----:B------:R-:W5:Y:S02]  /*31d0*/  LDG.E R157, desc[UR8][R8.64+0x17a030] ;  /* 0x17a03008089d7981 */ /* 0x000f64000c1e1900 */
[----:B------:R-:W-:Y:S02]  /*31e0*/  HMMA.16816.F32 R144, R32, R160, R144 ;  /* 0x000000a02090723c */ /* 0x000fe40000001890 */
[----:B------:R-:W-:Y:S04]  /*31f0*/  MOVM.16.MT88 R160, R5 ;  /* 0x0000000005a0723a */ /* 0x000fe80000000000 */
[----:B----4-:R-:W0:-:S14]  /*3200*/  MOVM.16.MT88 R161, R162 ;  /* 0x00000000a2a1723a */ /* 0x010e1c0000000000 */
[----:B0-----:R-:W-:Y:S01]  /*3210*/  HMMA.16816.F32 R144, R24, R160, R144 ;  /* 0x000000a01890723c */ /* 0x001fe20000001890 */
[----:B--2---:R-:W-:Y:S04]  /*3220*/  MOVM.16.MT88 R160, R165 ;  /* 0x00000000a5a0723a */ /* 0x004fe80000000000 */
[----:B---3--:R-:W0:-:S15]  /*3230*/  MOVM.16.MT88 R161, R166 ;  /* 0x00000000a6a1723a */ /* 0x008e1e0000000000 */
[----:B0-----:R-:W-:-:S15]  /*3240*/  HMMA.16816.F32 R144, R12, R160, R144 ;  /* 0x000000a00c90723c */ /* 0x001fde0000001890 */
[----:B------:R-:W-:-:S04]  /*3250*/  NOP ;  /* 0x0000000000007918 */ /* 0x000fc80000000000 */
[----:B------:R-:W-:Y:S04]  /*3260*/  STG.E.64 desc[UR8][R158.64+0x40], R144 ;  /* 0x000040909e007986 */ /* 0x000fe8000c101b08 */
[----:B------:R-:W-:Y:S04]  /*3270*/  STG.E.64 desc[UR8][R158.64+0xc040], R146 ;  /* 0x00c040929e007986 */ /* 0x000fe8000c101b08 */
[----:B-----5:R-:W-:Y:S04]  /*3280*/  MOVM.16.MT88 R156, R156 ;  /* 0x000000009c9c723a */ /* 0x020fe80000000000 */
[----:B------:R-:W0:Y:S02]  /*3290*/  MOVM.16.MT88 R157, R157 ;  /* 0x000000009d9d723a */ /* 0x000e240000000000 */
[----:B0-----:R-:W-:-:S15]  /*32a0*/  HMMA.16816.F32 R140, R12, R156, R140 ;  /* 0x0000009c0c8c723c */ /* 0x001fde000000188c */
[----:B------:R-:W-:-:S04]  /*32b0*/  NOP ;  /* 0x0000000000007918 */ /* 0x000fc80000000000 */
        /* <DEDUP_REMOVED lines=19> */
[----:B---3--:R-:W1:Y:S04]  /*33f0*/  MOVM.16.MT88 R140, R160 ;  /* 0x00000000a08c723a */ /* 0x008e680000000000 */
[----:B0-----:R-:W2:Y:S04]  /*3400*/  LDG.E R161, desc[UR8][R8.64+0x2a040] ;  /* 0x02a0400808a17981 */ /* 0x001ea8000c1e1900 */
[----:B----4-:R0:W-:Y:S04]  /*3410*/  MOVM.16.MT88 R144, R162 ;  /* 0x00000000a290723a */ /* 0x0101e80000000000 */
[----:B-----5:R3:W4:Y:S04]  /*3420*/  MOVM.16.MT88 R145, R169 ;  /* 0x00000000a991723a */ /* 0x0207280000000000 */
[----:B0-----:R-:W5:Y:S04]  /*3430*/  LDG.E R162, desc[UR8][R8.64+0x24050] ;  /* 0x0240500808a27981 */ /* 0x001f68000c1e1900 */
[----:B------:R-:W5:Y:S01]  /*3440*/  LDG.E R160, desc[UR8][R8.64+0x2a050] ;  /* 0x02a0500808a07981 */ /* 0x000f62000c1e1900 */
[C---:B-1----:R-:W-:Y:S03]  /*3450*/  HMMA.16816.F32 R140, R112.reuse, R140, RZ ;  /* 0x0000008c708c723c */ /* 0x042fe600000018ff */
[----:B---3--:R-:W3:Y:S05]  /*3460*/  LDG.E R169, desc[UR8][R8.64+0x66040] ;  /* 0x0660400808a97981 */ /* 0x008eea000c1e1900 */
[----:B----4-:R-:W-:Y:S01]  /*3470*/  HMMA.16816.F32 R112, R112, R144, RZ ;  /* 0x000000907070723c */ /* 0x010fe200000018ff */
[----:B------:R0:W-:Y:S04]  /*3480*/  MOVM.16.MT88 R144, R168 ;  /* 0x00000000a890723a */ /* 0x0001e80000000000 */
[----:B------:R-:W1:Y:S04]  /*3490*/  MOVM.16.MT88 R145, R167 ;  /* 0x00000000a791723a */ /* 0x000e680000000000 */
[----:B------:R-:W-:Y:S04]  /*34a0*/  MOVM.16.MT88 R146, R164 ;  /* 0x00000000a492723a */ /* 0x000fe80000000000 */
[----:B------:R4:W-:Y:S04]  /*34b0*/  MOVM.16.MT88 R147, R5 ;  /* 0x000000000593723a */ /* 0x0009e80000000000 */
[----:B0-----:R-:W3:Y:S04]  /*34c0*/  LDG.E R168, desc[UR8][R8.64+0x60050] ;  /* 0x0600500808a87981 */ /* 0x001ee8000c1e1900 */
[----:B----4-:R-:W4:Y:S04]  /*34d0*/  LDG.E R5, desc[UR8][R8.64+0x54040] ;  /* 0x0540400808057981 */ /* 0x010f28000c1e1900 */
[----:B------:R-:W3:Y:S01]  /*34e0*/  LDG.E R167, desc[UR8][R8.64+0x66050] ;  /* 0x0660500808a77981 */ /* 0x000ee2000c1e1900 */
[C---:B-1----:R-:W-:Y:S03]  /*34f0*/  HMMA.16816.F32 R140, R120.reuse, R144, R140 ;  /* 0x00000090788c723c */ /* 0x042fe6000000188c */
[----:B------:R0:W-:Y:S04]  /*3500*/  MOVM.16.MT88 R144, R157 ;  /* 0x000000009d90723a */ /* 0x0001e80000000000 */
[----:B------:R1:W1:Y:S04]  /*3510*/  MOVM.16.MT88 R145, R156 ;  /* 0x000000009c91723a */ /* 0x0002680000000000 */
[----:B0-----:R-:W4:Y:S04]  /*3520*/  LDG.E R157, desc[UR8][R8.64+0x3c040] ;  /* 0x03c04008089d7981 */ /* 0x001f28000c1e1900 */
[----:B-1----:R-:W3:Y:S04]  /*3530*/  LDG.E R156, desc[UR8][R8.64+0x48040] ;  /* 0x04804008089c7981 */ /* 0x002ee8000c1e1900 */
[----:B------:R-:W3:Y:S01]  /*3540*/  LDG.E R164, desc[UR8][R8.64+0x8a050] ;  /* 0x08a0500808a47981 */ /* 0x000ee2000c1e1900 */
[----:B------:R-:W-:Y:S03]  /*3550*/  HMMA.16816.F32 R112, R120, R144, R112 ;  /* 0x000000907870723c */ /* 0x000fe60000001870 */
[----:B------:R-:W4:Y:S04]  /*3560*/  LDG.E R123, desc[UR8][R8.64+0x30040] ;  /* 0x03004008087b7981 */ /* 0x000f28000c1e1900 */
[----:B------:R-:W3:Y:S04]  /*3570*/  LDG.E R122, desc[UR8][R8.64+0x36040] ;  /* 0x03604008087a7981 */ /* 0x000ee8000c1e1900 */
[----:B------:R-:W3:Y:S04]  /*3580*/  LDG.E R121, desc[UR8][R8.64+0x30050] ;  /* 0x0300500808797981 */ /* 0x000ee8000c1e1900 */
[----:B------:R-:W3:Y:S04]  /*3590*/  LDG.E R120, desc[UR8][R8.64+0x36050] ;  /* 0x0360500808787981 */ /* 0x000ee8000c1e1900 */
[----:B------:R0:W-:Y:S04]  /*35a0*/  MOVM.16.MT88 R144, R166 ;  /* 0x00000000a690723a */ /* 0x0001e80000000000 */
[----:B------:R1:W1:Y:S01]  /*35b0*/  MOVM.16.MT88 R145, R165 ;  /* 0x00000000a591723a */ /* 0x0002620000000000 */
[C---:B------:R-:W-:Y:S03]  /*35c0*/  HMMA.16816.F32 R112, R76.reuse, R146, R112 ;  /* 0x000000924c70723c */ /* 0x040fe60000001870 */
[----:B------:R-:W3:Y:S04]  /*35d0*/  LDG.E R147, desc[UR8][R8.64+0x4e040] ;  /* 0x04e0400808937981 */ /* 0x000ee8000c1e1900 */
[----:B------:R-:W3:Y:S04]  /*35e0*/  LDG.E R146, desc[UR8][R8.64+0x48050] ;  /* 0x0480500808927981 */ /* 0x000ee8000c1e1900 */
[----:B0-----:R-:W3:Y:S04]  /*35f0*/  LDG.E R166, desc[UR8][R8.64+0x72040] ;  /* 0x0720400808a67981 */ /* 0x001ee8000c1e1900 */
[----:B-1----:R-:W3:Y:S01]  /*3600*/  LDG.E R165, desc[UR8][R8.64+0x84050] ;  /* 0x0840500808a57981 */ /* 0x002ee2000c1e1900 */
[----:B------:R-:W-:Y:S03]  /*3610*/  HMMA.16816.F32 R140, R76, R144, R140 ;  /* 0x000000904c8c723c */ /* 0x000fe6000000188c */
[----:B------:R-:W3:Y:S04]  /*3620*/  LDG.E R144, desc[UR8][R8.64+0x42040] ;  /* 0x0420400808907981 */ /* 0x000ee8000c1e1900 */
[----:B------:R-:W3:Y:S04]  /*3630*/  LDG.E R77, desc[UR8][R8.64+0x3c050] ;  /* 0x03c05008084d7981 */ /* 0x000ee8000c1e1900 */
[----:B------:R-:W3:Y:S04]  /*3640*/  LDG.E R76, desc[UR8][R8.64+0x42050] ;  /* 0x04205008084c7981 */ /* 0x000ee8000c1e1900 */
[----:B------:R-:W3:Y:S04]  /*3650*/  LDG.E R145, desc[UR8][R8.64+0x4e050] ;  /* 0x04e0500808917981 */ /* 0x000ee8000c1e1900 */
[----:B------:R0:W-:Y:S04]  /*3660*/  MOVM.16.MT88 R78, R163 ;  /* 0x00000000a34e723a */ /* 0x0001e80000000000 */
[----:B0-----:R-:W3:Y:S04]  /*3670*/  LDG.E R163, desc[UR8][R8.64+0x90040] ;  /* 0x0900400808a37981 */ /* 0x001ee8000c1e1900 */
[----:B--2---:R0:W1:Y:S04]  /*3680*/  MOVM.16.MT88 R79, R161 ;  /* 0x00000000a14f723a */ /* 0x0040680000000000 */
[----:B0-----:R-:W2:Y:S01]  /*3690*/  LDG.E R161, desc[UR8][R8.64+0x90050] ;  /* 0x0900500808a17981 */ /* 0x001ea2000c1e1900 */
[C---:B-1----:R-:W-:Y:S03]  /*36a0*/  HMMA.16816.F32 R140, R28.reuse, R78, R140 ;  /* 0x0000004e1c8c723c */ /* 0x042fe6000000188c */
[----:B-----5:R0:W-:Y:S04]  /*36b0*/  MOVM.16.MT88 R78, R162 ;  /* 0x00000000a24e723a */ /* 0x0201e80000000000 */
[----:B------:R1:W5:Y:S04]  /*36c0*/  MOVM.16.MT88 R79, R160 ;  /* 0x00000000a04f723a */ /* 0x0003680000000000 */
[----:B0-----:R-:W2:Y:S04]  /*36d0*/  LDG.E R162, desc[UR8][R8.64+0x96040] ;  /* 0x0960400808a27981 */ /* 0x001ea8000c1e1900 */
[----:B-1----:R-:W2:Y:S01]  /*36e0*/  LDG.E R160, desc[UR8][R8.64+0x9c040] ;  /* 0x09c0400808a07981 */ /* 0x002ea2000c1e1900 */
[----:B-----5:R-:W-:Y:S03]  /*36f0*/  HMMA.16816.F32 R112, R28, R78, R112 ;  /* 0x0000004e1c70723c */ /* 0x020fe60000001870 */
[----:B------:R-:W5:Y:S04]  /*3700*/  LDG.E R79, desc[UR8][R8.64+0x5a050] ;  /* 0x05a05008084f7981 */ /* 0x000f68000c1e1900 */
[----:B------:R-:W2:Y:S04]  /*3710*/  LDG.E R78, desc[UR8][R8.64+0x6c040] ;  /* 0x06c04008084e7981 */ /* 0x000ea8000c1e1900 */
[----:B----4-:R0:W-:Y:S04]  /*3720*/  MOVM.16.MT88 R28, R123 ;  /* 0x000000007b1c723a */ /* 0x0101e80000000000 */
[----:B---3--:R1:W3:Y:S04]  /*3730*/  MOVM.16.MT88 R29, R122 ;  /* 0x000000007a1d723a */ /* 0x0082e80000000000 */
[----:B0-----:R-:W4:Y:S04]  /*3740*/  LDG.E R123, desc[UR8][R8.64+0x84040] ;  /* 0x08404008087b7981 */ /* 0x001f28000c1e1900 */
[----:B-1----:R-:W4:Y:S01]  /*3750*/  LDG.E R122, desc[UR8][R8.64+0x8a040] ;  /* 0x08a04008087a7981 */ /* 0x002f22000c1e1900 */
[C---:B---3--:R-:W-:Y:S03]  /*3760*/  HMMA.16816.F32 R140, R100.reuse, R28, R140 ;  /* 0x0000001c648c723c */ /* 0x048fe6000000188c */
[----:B------:R0:W-:Y:S04]  /*3770*/  MOVM.16.MT88 R28, R121 ;  /* 0x00000000791c723a */ /* 0x0001e80000000000 */
[----:B------:R1:W3:Y:S04]  /*3780*/  MOVM.16.MT88 R29, R120 ;  /* 0x00000000781d723a */ /* 0x0002e80000000000 */
[----:B0-----:R-:W4:Y:S04]  /*3790*/  LDG.E R121, desc[UR8][R8.64+0x7e050] ;  /* 0x07e0500808797981 */ /* 0x001f28000c1e1900 */
[----:B-1----:R-:W4:Y:S01]  /*37a0*/  LDG.E R120, desc[UR8][R8.64+0x78050] ;  /* 0x0780500808787981 */ /* 0x002f22000c1e1900 */
[----:B---3--:R-:W-:Y:S03]  /*37b0*/  HMMA.16816.F32 R112, R100, R28, R112 ;  /* 0x0000001c6470723c */ /* 0x008fe60000001870 */
[----:B------:R-:W3:Y:S04]  /*37c0*/  LDG.E R103, desc[UR8][R8.64+0x6c050] ;  /* 0x06c0500808677981 */ /* 0x000ee8000c1e1900 */
[----:B------:R-:W4:Y:S04]  /*37d0*/  LDG.E R102, desc[UR8][R8.64+0x72050] ;  /* 0x0720500808667981 */ /* 0x000f28000c1e1900 */
[----:B------:R-:W4:Y:S04]  /*37e0*/  LDG.E R100, desc[UR8][R8.64+0x78040] ;  /* 0x0780400808647981 */ /* 0x000f28000c1e1900 */
[----:B------:R-:W4:Y:S04]  /*37f0*/  LDG.E R101, desc[UR8][R8.64+0x7e040] ;  /* 0x07e0400808657981 */ /* 0x000f28000c1e1900 */
[----:B------:R0:W-:Y:S04]  /*3800*/  MOVM.16.MT88 R28, R157 ;  /* 0x000000009d1c723a */ /* 0x0001e80000000000 */
[----:B------:R1:W1:Y:S04]  /*3810*/  MOVM.16.MT88 R29, R144 ;  /* 0x00000000901d723a */ /* 0x0002680000000000 */
[----:B0-----:R-:W4:Y:S04]  /*3820*/  LDG.E R157, desc[UR8][R8.64+0xa2040] ;  /* 0x0a204008089d7981 */ /* 0x001f28000c1e1900 */
[----:B-1----:R-:W4:Y:S01]  /*3830*/  LDG.E R144, desc[UR8][R8.64+0x9c050] ;  /* 0x09c0500808907981 */ /* 0x002f22000c1e1900 */
[C---:B------:R-:W-:Y:S03]  /*3840*/  HMMA.16816.F32 R140, R96.reuse, R28, R140 ;  /* 0x0000001c608c723c */ /* 0x040fe6000000188c */
[----:B------:R-:W-:Y:S04]  /*3850*/  MOVM.16.MT88 R28, R77 ;  /* 0x000000004d1c723a */ /* 0x000fe80000000000 */
[----:B------:R-:W0:Y:S02]  /*3860*/  MOVM.16.MT88 R29, R76 ;  /* 0x000000004c1d723a */ /* 0x000e240000000000 */
[----:B0-----:R-:W-:Y:S02]  /*3870*/  HMMA.16816.F32 R112, R96, R28, R112 ;  /* 0x0000001c6070723c */ /* 0x001fe40000001870 */
[----:B------:R0:W-:Y:S04]  /*3880*/  MOVM.16.MT88 R28, R156 ;  /* 0x000000009c1c723a */ /* 0x0001e80000000000 */
[----:B------:R1:W1:Y:S04]  /*3890*/  MOVM.16.MT88 R29, R147 ;  /* 0x00000000931d723a */ /* 0x0002680000000000 */
[----:B------:R1:W-:Y:S04]  /*38a0*/  MOVM.16.MT88 R76, R146 ;  /* 0x00000000924c723a */ /* 0x0003e80000000000 */
[----:B------:R-:W1:Y:S04]  /*38b0*/  MOVM.16.MT88 R77, R145 ;  /* 0x00000000914d723a */ /* 0x000e680000000000 */
[----:B0-----:R-:W4:Y:S04]  /*38c0*/  LDG.E R156, desc[UR8][R8.64+0xa8050] ;  /* 0x0a805008089c7981 */ /* 0x001f28000c1e1900 */
[----:B-1----:R-:W4:Y:S04]  /*38d0*/  LDG.E R147, desc[UR8][R8.64+0xae050] ;  /* 0x0ae0500808937981 */ /* 0x002f28000c1e1900 */
[----:B------:R-:W4:Y:S01]  /*38e0*/  LDG.E R146, desc[UR8][R8.64+0xb4040] ;  /* 0x0b40400808927981 */ /* 0x000f22000c1e1900 */
[C---:B------:R-:W-:Y:S03]  /*38f0*/  HMMA.16816.F32 R28, R64.reuse, R28, R140 ;  /* 0x0000001c401c723c */ /* 0x040fe6000000188c */
[----:B------:R-:W4:Y:S04]  /*3900*/  LDG.E R140, desc[UR8][R8.64+0x96050] ;  /* 0x09605008088c7981 */ /* 0x000f28000c1e1900 */
[----:B------:R-:W4:Y:S04]  /*3910*/  LDG.E R143, desc[UR8][R8.64+0xa2050] ;  /* 0x0a205008088f7981 */ /* 0x000f28000c1e1900 */
[----:B------:R-:W4:Y:S04]  /*3920*/  LDG.E R142, desc[UR8][R8.64+0xa8040] ;  /* 0x0a804008088e7981 */ /* 0x000f28000c1e1900 */
[----:B------:R-:W4:Y:S01]  /*3930*/  LDG.E R141, desc[UR8][R8.64+0xae040] ;  /* 0x0ae04008088d7981 */ /* 0x000f22000c1e1900 */
[----:B------:R-:W-:Y:S03]  /*3940*/  HMMA.16816.F32 R64, R64, R76, R112 ;  /* 0x0000004c4040723c */ /* 0x000fe60000001870 */
[----:B------:R0:W-:Y:S04]  /*3950*/  MOVM.16.MT88 R76, R5 ;  /* 0x00000000054c723a */ /* 0x0001e80000000000 */
[----:B------:R-:W1:Y:S04]  /*3960*/  MOVM.16.MT88 R77, R172 ;  /* 0x00000000ac4d723a */ /* 0x000e680000000000 */
[----:B------:R-:W4:Y:S04]  /*3970*/  LDG.E R145, desc[UR8][R8.64+0xba040] ;  /* 0x0ba0400808917981 */ /* 0x000f28000c1e1900 */
[----:B0-----:R-:W4:Y:S04]  /*3980*/  LDG.E R5, desc[UR8][R8.64+0xba050] ;  /* 0x0ba0500808057981 */ /* 0x001f28000c1e1900 */
[----:B------:R-:W4:Y:S04]  /*3990*/  LDG.E R96, desc[UR8][R8.64+0xcc040] ;  /* 0x0cc0400808607981 */ /* 0x000f28000c1e1900 */
[----:B------:R-:W4:Y:S04]  /*39a0*/  LDG.E R97, desc[UR8][R8.64+0xde040] ;  /* 0x0de0400808617981 */ /* 0x000f28000c1e1900 */
[----:B------:R-:W4:Y:S01]  /*39b0*/  LDG.E R112, desc[UR8][R8.64+0xd8050] ;  /* 0x0d80500808707981 */ /* 0x000f22000c1e1900 */
[C---:B-1----:R-:W-:Y:S03]  /*39c0*/  HMMA.16816.F32 R28, R16.reuse, R76, R28 ;  /* 0x0000004c101c723c */ /* 0x042fe6000000181c */
[----:B------:R-:W-:Y:S04]  /*39d0*/  MOVM.16.MT88 R76, R171 ;  /* 0x00000000ab4c723a */ /* 0x000fe80000000000 */
[----:B------:R-:W4:Y:S04]  /*39e0*/  LDG.E R113, desc[UR8][R8.64+0x102040] ;  /* 0x1020400808717981 */ /* 0x000f28000c1e1900 */
[----:B-----5:R-:W0:Y:S02]  /*39f0*/  MOVM.16.MT88 R77, R79 ;  /* 0x000000004f4d723a */ /* 0x020e240000000000 */
[----:B0-----:R-:W-:Y:S02]  /*3a00*/  HMMA.16816.F32 R64, R16, R76, R64 ;  /* 0x0000004c1040723c */ /* 0x001fe40000001840 */
[----:B------:R-:W5:Y:S04]  /*3a10*/  LDG.E R16, desc[UR8][R8.64+0xb4050] ;  /* 0x0b40500808107981 */ /* 0x000f68000c1e1900 */
[----:B------:R-:W-:Y:S04]  /*3a20*/  MOVM.16.MT88 R76, R170 ;  /* 0x00000000aa4c723a */ /* 0x000fe80000000000 */
[----:B------:R-:W0:Y:S04]  /*3a30*/  MOVM.16.MT88 R77, R169 ;  /* 0x00000000a94d723a */ /* 0x000e280000000000 */
[----:B------:R-:W-:Y:S04]  /*3a40*/  MOVM.16.MT88 R18, R168 ;  /* 0x00000000a812723a */ /* 0x000fe80000000000 */
[----:B------:R-:W1:Y:S04]  /*3a50*/  MOVM.16.MT88 R19, R167 ;  /* 0x00000000a713723a */ /* 0x000e680000000000 */
[----:B--2---:R-:W-:Y:S04]  /*3a60*/  MOVM.16.MT88 R78, R78 ;  /* 0x000000004e4e723a */ /* 0x004fe80000000000 */
[----:B------:R-:W2:Y:S04]  /*3a70*/  MOVM.16.MT88 R79, R166 ;  /* 0x00000000a64f723a */ /* 0x000ea80000000000 */
[----:B------:R-:W5:Y:S01]  /*3a80*/  LDG.E R17, desc[UR8][R8.64+0xc0050] ;  /* 0x0c00500808117981 */ /* 0x000f62000c1e1900 */
[C---:B0-----:R-:W-:Y:S03]  /*3a90*/  HMMA.16816.F32 R28, R136.reuse, R76, R28 ;  /* 0x0000004c881c723c */ /* 0x041fe6000000181c */
[----:B------:R-:W5:Y:S04]  /*3aa0*/  LDG.E R76, desc[UR8][R8.64+0xc6050] ;  /* 0x0c605008084c7981 */ /* 0x000f68000c1e1900 */
[----:B------:R-:W5:Y:S01]  /*3ab0*/  LDG.E R77, desc[UR8][R8.64+0xcc050] ;  /* 0x0cc05008084d7981 */ /* 0x000f62000c1e1900 */
[----:B-1----:R-:W-:Y:S03]  /*3ac0*/  HMMA.16816.F32 R64, R136, R18, R64 ;  /* 0x000000128840723c */ /* 0x002fe60000001840 */
[----:B------:R-:W5:Y:S04]  /*3ad0*/  LDG.E R18, desc[UR8][R8.64+0xc0040] ;  /* 0x0c00400808127981 */ /* 0x000f68000c1e1900 */
[----:B------:R-:W5:Y:S04]  /*3ae0*/  LDG.E R19, desc[UR8][R8.64+0xc6040] ;  /* 0x0c60400808137981 */ /* 0x000f68000c1e1900 */
[----:B---3--:R0:W-:Y:S04]  /*3af0*/  MOVM.16.MT88 R98, R103 ;  /* 0x000000006762723a */ /* 0x0081e80000000000 */
[----:B----4-:R-:W1:Y:S01]  /*3b00*/  MOVM.16.MT88 R99, R102 ;  /* 0x000000006663723a */ /* 0x010e620000000000 */
[C---:B--2---:R-:W-:Y:S03]  /*3b10*/  HMMA.16816.F32 R28, R128.reuse, R78, R28 ;  /* 0x0000004e801c723c */ /* 0x044fe6000000181c */
[----:B------:R-:W2:Y:S04]  /*3b20*/  LDG.E R79, desc[UR8][R8.64+0xd2040] ;  /* 0x0d204008084f7981 */ /* 0x000ea8000c1e1900 */
[----:B------:R-:W3:Y:S04]  /*3b30*/  LDG.E R78, desc[UR8][R8.64+0xd2050] ;  /* 0x0d205008084e7981 */ /* 0x000ee8000c1e1900 */
[----:B------:R-:W-:Y:S04]  /*3b40*/  MOVM.16.MT88 R100, R100 ;  /* 0x000000006464723a */ /* 0x000fe80000000000 */
[----:B------:R-:W4:Y:S04]  /*3b50*/  MOVM.16.MT88 R101, R101 ;  /* 0x000000006565723a */ /* 0x000f280000000000 */
[----:B0-----:R-:W3:Y:S01]  /*3b60*/  LDG.E R103, desc[UR8][R8.64+0xde050] ;  /* 0x0de0500808677981 */ /* 0x001ee2000c1e1900 */
[----:B-1----:R-:W-:Y:S03]  /*3b70*/  HMMA.16816.F32 R64, R128, R98, R64 ;  /* 0x000000628040723c */ /* 0x002fe60000001840 */
[----:B------:R-:W3:Y:S04]  /*3b80*/  LDG.E R98, desc[UR8][R8.64+0xd8040] ;  /* 0x0d80400808627981 */ /* 0x000ee8000c1e1900 */
[----:B------:R-:W-:Y:S04]  /*3b90*/  MOVM.16.MT88 R120, R120 ;  /* 0x000000007878723a */ /* 0x000fe80000000000 */
[----:B------:R-:W0:Y:S04]  /*3ba0*/  MOVM.16.MT88 R121, R121 ;  /* 0x000000007979723a */ /* 0x000e280000000000 */
[----:B------:R-:W3:Y:S01]  /*3bb0*/  LDG.E R102, desc[UR8][R8.64+0xe4040] ;  /* 0x0e40400808667981 */ /* 0x000ee2000c1e1900 */
[C---:B----4-:R-:W-:Y:S03]  /*3bc0*/  HMMA.16816.F32 R28, R104.reuse, R100, R28 ;  /* 0x00000064681c723c */ /* 0x050fe6000000181c */
[----:B------:R-:W4:Y:S04]  /*3bd0*/  LDG.E R101, desc[UR8][R8.64+0xea040] ;  /* 0x0ea0400808657981 */ /* 0x000f28000c1e1900 */
[----:B------:R-:W4:Y:S04]  /*3be0*/  LDG.E R100, desc[UR8][R8.64+0xe4050] ;  /* 0x0e40500808647981 */ /* 0x000f28000c1e1900 */
[----:B------:R-:W4:Y:S04]  /*3bf0*/  LDG.E R99, desc[UR8][R8.64+0xea050] ;  /* 0x0ea0500808637981 */ /* 0x000f28000c1e1900 */
[----:B------:R1:W-:Y:S01]  /*3c00*/  MOVM.16.MT88 R114, R123 ;  /* 0x000000007b72723a */ /* 0x0003e20000000000 */
[----:B0-----:R-:W-:Y:S03]  /*3c10*/  HMMA.16816.F32 R64, R104, R120, R64 ;  /* 0x000000786840723c */ /* 0x001fe60000001840 */
[----:B------:R-:W4:Y:S04]  /*3c20*/  LDG.E R105, desc[UR8][R8.64+0xf0040] ;  /* 0x0f00400808697981 */ /* 0x000f28000c1e1900 */
[----:B------:R-:W4:Y:S04]  /*3c30*/  LDG.E R104, desc[UR8][R8.64+0xf6040] ;  /* 0x0f60400808687981 */ /* 0x000f28000c1e1900 */
[----:B------:R-:W4:Y:S04]  /*3c40*/  LDG.E R128, desc[UR8][R8.64+0xf0050] ;  /* 0x0f00500808807981 */ /* 0x000f28000c1e1900 */
[----:B-1----:R-:W4:Y:S04]  /*3c50*/  LDG.E R123, desc[UR8][R8.64+0xf6050] ;  /* 0x0f605008087b7981 */ /* 0x002f28000c1e1900 */
[----:B------:R0:W1:Y:S04]  /*3c60*/  MOVM.16.MT88 R115, R122 ;  /* 0x000000007a73723a */ /* 0x0000680000000000 */
[----:B------:R-:W-:Y:S04]  /*3c70*/  MOVM.16.MT88 R120, R165 ;  /* 0x00000000a578723a */ /* 0x000fe80000000000 */
[----:B------:R-:W1:Y:S04]  /*3c80*/  MOVM.16.MT88 R121, R164 ;  /* 0x00000000a479723a */ /* 0x000e680000000000 */
[----:B0-----:R-:W4:Y:S04]  /*3c90*/  LDG.E R122, desc[UR8][R8.64+0xfc040] ;  /* 0x0fc04008087a7981 */ /* 0x001f28000c1e1900 */
[----:B------:R-:W4:Y:S04]  /*3ca0*/  LDG.E R107, desc[UR8][R8.64+0xfc050] ;  /* 0x0fc05008086b7981 */ /* 0x000f28000c1e1900 */
[----:B------:R-:W4:Y:S01]  /*3cb0*/  LDG.E R106, desc[UR8][R8.64+0x102050] ;  /* 0x10205008086a7981 */ /* 0x000f22000c1e1900 */
[C---:B-1----:R-:W-:Y:S03]  /*3cc0*/  HMMA.16816.F32 R28, R84.reuse, R114, R28 ;  /* 0x00000072541c723c */ /* 0x042fe6000000181c */
[----:B------:R-:W-:Y:S04]  /*3cd0*/  MOVM.16.MT88 R114, R163 ;  /* 0x00000000a372723a */ /* 0x000fe80000000000 */
[----:B------:R-:W0:Y:S01]  /*3ce0*/  MOVM.16.MT88 R115, R162 ;  /* 0x00000000a273723a */ /* 0x000e220000000000 */
[----:B------:R-:W-:Y:S03]  /*3cf0*/  HMMA.16816.F32 R64, R84, R120, R64 ;  /* 0x000000785440723c */ /* 0x000fe60000001840 */
[----:B------:R-:W4:Y:S04]  /*3d00*/  LDG.E R121, desc[UR8][R8.64+0x108040] ;  /* 0x1080400808797981 */ /* 0x000f28000c1e1900 */
[----:B------:R-:W4:Y:S04]  /*3d10*/  LDG.E R120, desc[UR8][R8.64+0x10e040] ;  /* 0x10e0400808787981 */ /* 0x000f28000c1e1900 */
[----:B------:R-:W4:Y:S04]  /*3d20*/  LDG.E R136, desc[UR8][R8.64+0x108050] ;  /* 0x1080500808887981 */ /* 0x000f28000c1e1900 */
[----:B------:R-:W4:Y:S04]  /*3d30*/  LDG.E R131, desc[UR8][R8.64+0x10e050] ;  /* 0x10e0500808837981 */ /* 0x000f28000c1e1900 */
[----:B------:R-:W-:Y:S04]  /*3d40*/  MOVM.16.MT88 R86, R161 ;  /* 0x00000000a156723a */ /* 0x000fe80000000000 */
[----:B------:R-:W1:Y:S04]  /*3d50*/  MOVM.16.MT88 R87, R140 ;  /* 0x000000008c57723a */ /* 0x000e680000000000 */
[----:B------:R-:W4:Y:S04]  /*3d60*/  LDG.E R130, desc[UR8][R8.64+0x114040] ;  /* 0x1140400808827981 */ /* 0x000f28000c1e1900 */
[----:B------:R-:W4:Y:S01]  /*3d70*/  LDG.E R129, desc[UR8][R8.64+0x11a040] ;  /* 0x11a0400808817981 */ /* 0x000f22000c1e1900 */
[C---:B0-----:R-:W-:Y:S03]  /*3d80*/  HMMA.16816.F32 R28, R68.reuse, R114, R28 ;  /* 0x00000072441c723c */ /* 0x041fe6000000181c */
[----:B------:R-:W4:Y:S04]  /*3d90*/  LDG.E R115, desc[UR8][R8.64+0x114050] ;  /* 0x1140500808737981 */ /* 0x000f28000c1e1900 */
[----:B------:R-:W4:Y:S04]  /*3da0*/  LDG.E R114, desc[UR8][R8.64+0x11a050] ;  /* 0x11a0500808727981 */ /* 0x000f28000c1e1900 */
[----:B------:R-:W-:Y:S01]  /*3db0*/  MOVM.16.MT88 R84, R160 ;  /* 0x00000000a054723a */ /* 0x000fe20000000000 */
[----:B-1----:R-:W-:Y:S03]  /*3dc0*/  HMMA.16816.F32 R64, R68, R86, R64 ;  /* 0x000000564440723c */ /* 0x002fe60000001840 */
[----:B------:R-:W0:Y:S04]  /*3dd0*/  MOVM.16.MT88 R85, R157 ;  /* 0x000000009d55723a */ /* 0x000e280000000000 */
        /* <DEDUP_REMOVED lines=11> */
[----:B------:R0:W-:Y:S01]  /*3e90*/  MOVM.16.MT88 R68, R142 ;  /* 0x000000008e44723a */ /* 0x0001e20000000000 */
[----:B-1----:R-:W-:Y:S03]  /*3ea0*/  HMMA.16816.F32 R64, R52, R70, R64 ;  /* 0x000000463440723c */ /* 0x002fe60000001840 */
[----:B------:R1:W1:Y:S04]  /*3eb0*/  MOVM.16.MT88 R69, R141 ;  /* 0x000000008d45723a */ /* 0x0002680000000000 */
[----:B------:R-:W4:Y:S04]  /*3ec0*/  LDG.E R71, desc[UR8][R8.64+0x138040] ;  /* 0x1380400808477981 */ /* 0x000f28000c1e1900 */
[----:B------:R-:W4:Y:S04]  /*3ed0*/  LDG.E R70, desc[UR8][R8.64+0x13e040] ;  /* 0x13e0400808467981 */ /* 0x000f28000c1e1900 */
[----:B------:R-:W4:Y:S04]  /*3ee0*/  LDG.E R144, desc[UR8][R8.64+0x138050] ;  /* 0x1380500808907981 */ /* 0x000f28000c1e1900 */
[----:B------:R-:W4:Y:S04]  /*3ef0*/  LDG.E R143, desc[UR8][R8.64+0x13e050] ;  /* 0x13e05008088f7981 */ /* 0x000f28000c1e1900 */
[----:B------:R-:W-:Y:S04]  /*3f00*/  MOVM.16.MT88 R54, R156 ;  /* 0x000000009c36723a */ /* 0x000fe80000000000 */
[----:B------:R-:W5:Y:S04]  /*3f10*/  MOVM.16.MT88 R55, R147 ;  /* 0x000000009337723a */ /* 0x000f680000000000 */
[----:B------:R5:W-:Y:S04]  /*3f20*/  MOVM.16.MT88 R52, R146 ;  /* 0x000000009234723a */ /* 0x000be80000000000 */
[----:B0-----:R-:W4:Y:S04]  /*3f30*/  LDG.E R142, desc[UR8][R8.64+0x144040] ;  /* 0x14404008088e7981 */ /* 0x001f28000c1e1900 */
[----:B-1----:R-:W4:Y:S04]  /*3f40*/  LDG.E R141, desc[UR8][R8.64+0x14a040] ;  /* 0x14a04008088d7981 */ /* 0x002f28000c1e1900 */
[----:B------:R-:W0:Y:S01]  /*3f50*/  MOVM.16.MT88 R53, R145 ;  /* 0x000000009135723a */ /* 0x000e220000000000 */
[C---:B------:R-:W-:Y:S03]  /*3f60*/  HMMA.16816.F32 R28, R40.reuse, R68, R28 ;  /* 0x00000044281c723c */ /* 0x040fe6000000181c */
[----:B------:R-:W4:Y:S04]  /*3f70*/  LDG.E R69, desc[UR8][R8.64+0x144050] ;  /* 0x1440500808457981 */ /* 0x000f28000c1e1900 */
[----:B------:R-:W4:Y:S01]  /*3f80*/  LDG.E R68, desc[UR8][R8.64+0x14a050] ;  /* 0x14a0500808447981 */ /* 0x000f22000c1e1900 */
[----:B-----5:R-:W-:Y:S03]  /*3f90*/  HMMA.16816.F32 R64, R40, R54, R64 ;  /* 0x000000362840723c */ /* 0x020fe60000001840 */
[----:B------:R-:W5:Y:S04]  /*3fa0*/  LDG.E R43, desc[UR8][R8.64+0x150040] ;  /* 0x15004008082b7981 */ /* 0x000f68000c1e1900 */
[----:B------:R-:W5:Y:S04]  /*3fb0*/  LDG.E R42, desc[UR8][R8.64+0x156040] ;  /* 0x15604008082a7981 */ /* 0x000f68000c1e1900 */
[----:B------:R-:W5:Y:S01]  /*3fc0*/  LDG.E R146, desc[UR8][R8.64+0x15c040] ;  /* 0x15c0400808927981 */ /* 0x000f62000c1e1900 */
[C---:B0-----:R-:W-:Y:S03]  /*3fd0*/  HMMA.16816.F32 R28, R20.reuse, R52, R28 ;  /* 0x00000034141c723c */ /* 0x041fe6000000181c */
[----:B------:R-:W5:Y:S04]  /*3fe0*/  LDG.E R53, desc[UR8][R8.64+0x150050] ;  /* 0x1500500808357981 */ /* 0x000f68000c1e1900 */
[----:B------:R-:W5:Y:S04]  /*3ff0*/  LDG.E R52, desc[UR8][R8.64+0x156050] ;  /* 0x1560500808347981 */ /* 0x000f68000c1e1900 */
[----:B------:R-:W-:Y:S04]  /*4000*/  MOVM.16.MT88 R40, R16 ;  /* 0x000000001028723a */ /* 0x000fe80000000000 */
[----:B------:R-:W0:Y:S04]  /*4010*/  MOVM.16.MT88 R41, R5 ;  /* 0x000000000529723a */ /* 0x000e280000000000 */
[----:B------:R-:W5:Y:S04]  /*4020*/  LDG.E R145, desc[UR8][R8.64+0x162040] ;  /* 0x1620400808917981 */ /* 0x000f68000c1e1900 */
[----:B------:R-:W5:Y:S04]  /*4030*/  LDG.E R55, desc[UR8][R8.64+0x15c050] ;  /* 0x15c0500808377981 */ /* 0x000f68000c1e1900 */
[----:B------:R-:W5:Y:S04]  /*4040*/  LDG.E R54, desc[UR8][R8.64+0x162050] ;  /* 0x1620500808367981 */ /* 0x000f68000c1e1900 */
[----:B------:R-:W5:Y:S04]  /*4050*/  LDG.E R156, desc[UR8][R8.64+0x168040] ;  /* 0x16804008089c7981 */ /* 0x000f68000c1e1900 */
[----:B------:R-:W5:Y:S01]  /*4060*/  LDG.E R147, desc[UR8][R8.64+0x16e040] ;  /* 0x16e0400808937981 */ /* 0x000f62000c1e1900 */
[----:B0-----:R-:W-:Y:S03]  /*4070*/  HMMA.16816.F32 R64, R20, R40, R64 ;  /* 0x000000281440723c */ /* 0x001fe60000001840 */
[----:B------:R-:W5:Y:S04]  /*4080*/  LDG.E R41, desc[UR8][R8.64+0x168050] ;  /* 0x1680500808297981 */ /* 0x000f68000c1e1900 */
[----:B------:R-:W5:Y:S04]  /*4090*/  LDG.E R40, desc[UR8][R8.64+0x16e050] ;  /* 0x16e0500808287981 */ /* 0x000f68000c1e1900 */
[----:B------:R-:W-:Y:S04]  /*40a0*/  MOVM.16.MT88 R18, R18 ;  /* 0x000000001212723a */ /* 0x000fe80000000000 */
[----:B------:R-:W0:Y:S04]  /*40b0*/  MOVM.16.MT88 R19, R19 ;  /* 0x000000001313723a */ /* 0x000e280000000000 */
[----:B------:R-:W-:Y:S04]  /*40c0*/  MOVM.16.MT88 R20, R17 ;  /* 0x000000001114723a */ /* 0x000fe80000000000 */
[----:B------:R-:W1:Y:S04]  /*40d0*/  MOVM.16.MT88 R21, R76 ;  /* 0x000000004c15723a */ /* 0x000e680000000000 */
[----:B------:R-:W5:Y:S04]  /*40e0*/  LDG.E R160, desc[UR8][R8.64+0x174040] ;  /* 0x1740400808a07981 */ /* 0x000f68000c1e1900 */
[----:B------:R-:W5:Y:S04]  /*40f0*/  LDG.E R157, desc[UR8][R8.64+0x17a040] ;  /* 0x17a04008089d7981 */ /* 0x000f68000c1e1900 */
[----:B------:R-:W5:Y:S04]  /*4100*/  LDG.E R5, desc[UR8][R8.64+0x17a050] ;  /* 0x17a0500808057981 */ /* 0x000f68000c1e1900 */
[----:B------:R1:W5:Y:S04]  /*4110*/  LDG.E R161, desc[UR8][R8.64+0x174050] ;  /* 0x1740500808a17981 */ /* 0x000368000c1e1900 */
[----:B------:R-:W-:Y:S04]  /*4120*/  MOVM.16.MT88 R22, R96 ;  /* 0x000000006016723a */ /* 0x000fe80000000000 */
[----:B--2---:R-:W2:Y:S01]  /*4130*/  MOVM.16.MT88 R23, R79 ;  /* 0x000000004f17723a */ /* 0x004ea20000000000 */
[C---:B0-----:R-:W-:Y:S03]  /*4140*/  HMMA.16816.F32 R28, R132.reuse, R18, R28 ;  /* 0x00000012841c723c */ /* 0x041fe6000000181c */
[----:B------:R-:W-:Y:S04]  /*4150*/  MOVM.16.MT88 R16, R77 ;  /* 0x000000004d10723a */ /* 0x000fe80000000000 */
[----:B---3--:R-:W0:Y:S01]  /*4160*/  MOVM.16.MT88 R17, R78 ;  /* 0x000000004e11723a */ /* 0x008e220000000000 */
[----:B-1----:R-:W-:Y:S03]  /*4170*/  HMMA.16816.F32 R64, R132, R20, R64 ;  /* 0x000000148440723c */ /* 0x002fe60000001840 */
[----:B------:R-:W-:Y:S04]  /*4180*/  MOVM.16.MT88 R18, R98 ;  /* 0x000000006212723a */ /* 0x000fe80000000000 */
[----:B------:R-:W1:Y:S04]  /*4190*/  MOVM.16.MT88 R19, R97 ;  /* 0x000000006113723a */ /* 0x000e680000000000 */
[----:B------:R-:W-:Y:S01]  /*41a0*/  MOVM.16.MT88 R20, R112 ;  /* 0x000000007014723a */ /* 0x000fe20000000000 */
[C---:B--2---:R-:W-:Y:S03]  /*41b0*/  HMMA.16816.F32 R28, R124.reuse, R22, R28 ;  /* 0x000000167c1c723c */ /* 0x044fe6000000181c */
[----:B------:R-:W2:Y:S05]  /*41c0*/  MOVM.16.MT88 R21, R103 ;  /* 0x000000006715723a */ /* 0x000eaa0000000000 */
[----:B0-----:R-:W-:Y:S01]  /*41d0*/  HMMA.16816.F32 R64, R124, R16, R64 ;  /* 0x000000107c40723c */ /* 0x001fe20000001840 */
[----:B------:R-:W-:Y:S04]  /*41e0*/  MOVM.16.MT88 R8, R102 ;  /* 0x000000006608723a */ /* 0x000fe80000000000 */
[----:B----4-:R-:W0:Y:S04]  /*41f0*/  MOVM.16.MT88 R9, R101 ;  /* 0x000000006509723a */ /* 0x010e280000000000 */
[----:B------:R-:W-:Y:S03]  /*4200*/  MOVM.16.MT88 R16, R100 ;  /* 0x000000006410723a */ /* 0x000fe60000000000 */
[C---:B-1----:R-:W-:Y:S01]  /*4210*/  HMMA.16816.F32 R28, R116.reuse, R18, R28 ;  /* 0x00000012741c723c */ /* 0x042fe2000000181c */
[----:B------:R-:W1:Y:S07]  /*4220*/  MOVM.16.MT88 R17, R99 ;  /* 0x000000006311723a */ /* 0x000e6e0000000000 */
[----:B--2---:R-:W-:Y:S01]  /*4230*/  HMMA.16816.F32 R64, R116, R20, R64 ;  /* 0x000000147440723c */ /* 0x004fe20000001840 */
[----:B------:R-:W-:Y:S04]  /*4240*/  MOVM.16.MT88 R18, R105 ;  /* 0x000000006912723a */ /* 0x000fe80000000000 */
[----:B------:R-:W2:Y:S07]  /*4250*/  MOVM.16.MT88 R19, R104 ;  /* 0x000000006813723a */ /* 0x000eae0000000000 */
[C---:B0-----:R-:W-:Y:S01]  /*4260*/  HMMA.16816.F32 R28, R108.reuse, R8, R28 ;  /* 0x000000086c1c723c */ /* 0x041fe2000000181c */
[----:B------:R-:W-:Y:S04]  /*4270*/  MOVM.16.MT88 R8, R128 ;  /* 0x000000008008723a */ /* 0x000fe80000000000 */
[----:B------:R-:W0:Y:S03]  /*4280*/  MOVM.16.MT88 R9, R123 ;  /* 0x000000007b09723a */ /* 0x000e260000000000 */
[----:B-1----:R-:W-:Y:S01]  /*4290*/  HMMA.16816.F32 R64, R108, R16, R64 ;  /* 0x000000106c40723c */ /* 0x002fe20000001840 */
[----:B------:R-:W-:Y:S04]  /*42a0*/  MOVM.16.MT88 R112, R122 ;  /* 0x000000007a70723a */ /* 0x000fe80000000000 */
[----:B------:R-:W1:Y:S04]  /*42b0*/  MOVM.16.MT88 R113, R113 ;  /* 0x000000007171723a */ /* 0x000e680000000000 */
[----:B------:R-:W-:Y:S03]  /*42c0*/  MOVM.16.MT88 R16, R107 ;  /* 0x000000006b10723a */ /* 0x000fe60000000000 */
[C---:B--2---:R-:W-:Y:S01]  /*42d0*/  HMMA.16816.F32 R28, R92.reuse, R18, R28 ;  /* 0x000000125c1c723c */ /* 0x044fe2000000181c */
[----:B------:R-:W2:Y:S07]  /*42e0*/  MOVM.16.MT88 R17, R106 ;  /* 0x000000006a11723a */ /* 0x000eae0000000000 */
[----:B0-----:R-:W-:Y:S01]  /*42f0*/  HMMA.16816.F32 R64, R92, R8, R64 ;  /* 0x000000085c40723c */ /* 0x001fe20000001840 */
[----:B------:R-:W-:Y:S04]  /*4300*/  MOVM.16.MT88 R8, R121 ;  /* 0x000000007908723a */ /* 0x000fe80000000000 */
[----:B------:R-:W0:Y:S04]  /*4310*/  MOVM.16.MT88 R9, R120 ;  /* 0x000000007809723a */ /* 0x000e280000000000 */
        /* <DEDUP_REMOVED lines=23> */
[----:B------:R-:W2:Y:S04]  /*4490*/  MOVM.16.MT88 R17, R70 ;  /* 0x000000004611723a */ /* 0x000ea80000000000 */
[----:B------:R-:W-:Y:S03]  /*44a0*/  MOVM.16.MT88 R18, R144 ;  /* 0x000000009012723a */ /* 0x000fe60000000000 */
[C---:B0-----:R-:W-:Y:S01]  /*44b0*/  HMMA.16816.F32 R28, R56.reuse, R136, R28 ;  /* 0x00000088381c723c */ /* 0x041fe2000000181c */
[----:B------:R-:W0:Y:S07]  /*44c0*/  MOVM.16.MT88 R19, R143 ;  /* 0x000000008f13723a */ /* 0x000e2e0000000000 */
[----:B-1----:R-:W-:Y:S01]  /*44d0*/  HMMA.16816.F32 R64, R56, R8, R64 ;  /* 0x000000083840723c */ /* 0x002fe20000001840 */
[----:B------:R-:W-:Y:S04]  /*44e0*/  MOVM.16.MT88 R140, R142 ;  /* 0x000000008e8c723a */ /* 0x000fe80000000000 */
[----:B------:R-:W1:Y:S04]  /*44f0*/  MOVM.16.MT88 R141, R141 ;  /* 0x000000008d8d723a */ /* 0x000e680000000000 */
[----:B------:R-:W-:Y:S03]  /*4500*/  MOVM.16.MT88 R8, R69 ;  /* 0x000000004508723a */ /* 0x000fe60000000000 */
[C---:B--2---:R-:W-:Y:S01]  /*4510*/  HMMA.16816.F32 R28, R48.reuse, R16, R28 ;  /* 0x00000010301c723c */ /* 0x044fe2000000181c */
[----:B------:R-:W2:Y:S07]  /*4520*/  MOVM.16.MT88 R9, R68 ;  /* 0x000000004409723a */ /* 0x000eae0000000000 */
[----:B0-----:R-:W-:Y:S01]  /*4530*/  HMMA.16816.F32 R64, R48, R18, R64 ;  /* 0x000000123040723c */ /* 0x001fe20000001840 */
[----:B-----5:R-:W-:Y:S04]  /*4540*/  MOVM.16.MT88 R16, R43 ;  /* 0x000000002b10723a */ /* 0x020fe80000000000 */
        /* <DEDUP_REMOVED lines=17> */
[----:B------:R-:W-:Y:S11]  /*4660*/  MOVM.16.MT88 R8, R160 ;  /* 0x00000000a008723a */ /* 0x000ff60000000000 */
[C---:B-1----:R-:W-:Y:S01]  /*4670*/  HMMA.16816.F32 R28, R24.reuse, R16, R28 ;  /* 0x00000010181c723c */ /* 0x042fe2000000181c */
[----:B------:R-:W0:Y:S04]  /*4680*/  MOVM.16.MT88 R9, R157 ;  /* 0x000000009d09723a */ /* 0x000e280000000000 */
[----:B------:R-:W-:Y:S04]  /*4690*/  MOVM.16.MT88 R17, R5 ;  /* 0x000000000511723a */ /* 0x000fe80000000000 */
[----:B------:R-:W1:Y:S01]  /*46a0*/  MOVM.16.MT88 R16, R161 ;  /* 0x00000000a110723a */ /* 0x000e620000000000 */
[----:B--2---:R-:W-:Y:S10]  /*46b0*/  HMMA.16816.F32 R64, R24, R18, R64 ;  /* 0x000000121840723c */ /* 0x004ff40000001840 */
[C---:B0-----:R-:W-:Y:S10]  /*46c0*/  HMMA.16816.F32 R28, R12.reuse, R8, R28 ;  /* 0x000000080c1c723c */ /* 0x041ff4000000181c */
[----:B-1----:R-:W-:Y:S01]  /*46d0*/  HMMA.16816.F32 R64, R12, R16, R64 ;  /* 0x000000100c40723c */ /* 0x002fe20000001840 */
[----:B------:R-:W-:-:S08]  /*46e0*/  UIADD3 UR5, UPT, UPT, UR5, 0x1, URZ ;  /* 0x0000000105057890 */ /* 0x000fd0000fffe0ff */
[----:B------:R0:W-:Y:S04]  /*46f0*/  STG.E.64 desc[UR8][R158.64+0x80], R28 ;  /* 0x0000801c9e007986 */ /* 0x0001e8000c101b08 */
[----:B------:R0:W-:Y:S06]  /*4700*/  STG.E.64 desc[UR8][R158.64+0xc080], R30 ;  /* 0x00c0801e9e007986 */ /* 0x0001ec000c101b08 */
[----:B------:R0:W-:Y:S04]  /*4710*/  STG.E.64 desc[UR8][R158.64+0xa0], R64 ;  /* 0x0000a0409e007986 */ /* 0x0001e8000c101b08 */
[----:B------:R0:W-:Y:S01]  /*4720*/  STG.E.64 desc[UR8][R158.64+0xc0a0], R66 ;  /* 0x00c0a0429e007986 */ /* 0x0001e2000c101b08 */
[----:B------:R-:W-:-:S09]  /*4730*/  UISETP.NE.AND UP0, UPT, UR5, 0x4ffe, UPT ;  /* 0x00004ffe0500788c */ /* 0x000fd2000bf05270 */
[----:B------:R-:W-:Y:S05]  /*4740*/  BRA.U UP0, `(.L_x_0) ;  /* 0xffffffb900907547 */ /* 0x000fea000b83ffff */
[----:B------:R-:W-:Y:S05]  /*4750*/  BRA.U UP1, `(.L_x_1) ;  /* 0xffffffb901807547 */ /* 0x000fea000b83ffff */
[----:B------:R-:W-:Y:S05]  /*4760*/  EXIT ;  /* 0x000000000000794d */ /* 0x000fea0003800000 */
.L_x_2:
[----:B------:R-:W-:-:S00]  /*4770*/  BRA `(.L_x_2) ;  /* 0xfffffffc00fc7947 */ /* 0x000fc0000383ffff */
[----:B------:R-:W-:-:S00]  /*4780*/  NOP ;  /* 0x0000000000007918 */ /* 0x000fc00000000000 */
[----:B------:R-:W-:-:S00]  /*4790*/  NOP ;  /* 0x0000000000007918 */ /* 0x000fc00000000000 */
[----:B------:R-:W-:-:S00]  /*47a0*/  NOP ;  /* 0x0000000000007918 */ /* 0x000fc00000000000 */
[----:B------:R-:W-:-:S00]  /*47b0*/  NOP ;  /* 0x0000000000007918 */ /* 0x000fc00000000000 */
[----:B------:R-:W-:-:S00]  /*47c0*/  NOP ;  /* 0x0000000000007918 */ /* 0x000fc00000000000 */
[----:B------:R-:W-:-:S00]  /*47d0*/  NOP ;  /* 0x0000000000007918 */ /* 0x000fc00000000000 */
[----:B------:R-:W-:-:S00]  /*47e0*/  NOP ;  /* 0x0000000000007918 */ /* 0x000fc00000000000 */
[----:B------:R-:W-:-:S00]  /*47f0*/  NOP ;  /* 0x0000000000007918 */ /* 0x000fc00000000000 */
.L_x_3:


//--------------------- .nv.shared._Z11wmma_kernelP6__halfS0_Pf --------------------------
	.section	.nv.shared._Z11wmma_kernelP6__halfS0_Pf,"aw",@nobits
	.sectionflags	@""
	.align	2
.nv.shared._Z11wmma_kernelP6__halfS0_Pf:
	.zero		33792


//--------------------- .nv.shared.reserved.0     --------------------------
	.section	.nv.shared.reserved.0,"aw",@nobits
	.weak		__nv_reservedSMEM_offset_0_alias
	.size		__nv_reservedSMEM_offset_0_alias, 0, 64
	.other		__nv_reservedSMEM_offset_0_alias,@"STO_CUDA_RESERVED_SHARED STV_DEFAULT"
__nv_reservedSMEM_offset_0_alias:
	.zero		0
	.zero		64


//--------------------- .nv.constant0._Z11wmma_kernelP6__halfS0_Pf --------------------------
	.section	.nv.constant0._Z11wmma_kernelP6__halfS0_Pf,"a",@progbits
	.sectionflags	@""
	.align	4
.nv.constant0._Z11wmma_kernelP6__halfS0_Pf:
	.zero		920


//--------------------- SYMBOLS --------------------------

	.type		.nv.reservedSmem.offset0,@object
	.size		.nv.reservedSmem.offset0,0x4
	.type		.nv.reservedSmem.cap,@object
	.size		.nv.reservedSmem.cap,0x4
